	.target	sm_100a

	.elftype	@"ET_EXEC"


//--------------------- .note.nv.tkinfo           --------------------------
	.section	.note.nv.tkinfo,"",@"SHT_NOTE"
	.sectionflags	@"SHF_NOTE_NV_TKINFO"
	.tkinfo
        /*0018*/ 	.word	0x00000002
        /*0030*/ 	.string	""
        /*0030*/ 	.string	"ptxas"
        /*0030*/ 	.string	"Cuda compilation tools, release 13.0, V13.0.88"
        /*0030*/ 	.string	"Build cuda_13.0.r13.0/compiler.36424714_0"
        /*0030*/ 	.string	"-arch sm_100a -m 64 "



//--------------------- .note.nv.cuinfo           --------------------------
	.section	.note.nv.cuinfo,"",@"SHT_NOTE"
	.sectionflags	@"SHF_NOTE_NV_CUINFO"
        /*0018*/ 	.short	0x0002
        /*001a*/ 	.short	0x0064
        /*001c*/ 	.short	0x0082
	.zero		2


//--------------------- .nv.info                  --------------------------
	.section	.nv.info,"",@"SHT_CUDA_INFO"
	.align	4


	//----- nvinfo : EIATTR_REGCOUNT
	.align		4
        /*0000*/ 	.byte	0x04, 0x2f
        /*0002*/ 	.short	(.L_19 - .L_18)
	.align		4
.L_18:
        /*0004*/ 	.word	index@(_ZN7cutlass13device_kernelINS_4gemm6kernel13GemmUniversalIN4cute5tupleIJiiiiEEENS1_10collective13CollectiveMmaINS1_35MainloopSm100TmaUmmaWarpSpecializedILi26ELi2ELi4ENS5_IJNS4_1CILi4EEESB_NSA_ILi1EEEEEEEENS5_IJNSA_ILi128EEESF_NSA_ILi64EEEEEEaNS5_IJlSC_lEEEaSI_NS4_8TiledMMAINS4_8MMA_AtomIJNS4_21SM100_MMA_S8_2x1SM_SSIaaiLi128ELi128ELNS4_4UMMA5MajorE0ELSN_0ELNSM_8SaturateE0EEEEEENS4_6LayoutINS5_IJSC_SC_SC_EEENS5_IJNSA_ILi0EEEST_ST_EEEEENS5_IJNS4_10UnderscoreESW_SW_EEEEENS4_28SM100_TMA_2SM_LOAD_MULTICASTENS4_14ComposedLayoutINS4_7SwizzleILi2ELi4ELi3EEENS4_18smem_ptr_flag_bitsILi8EEENSR_INS5_IJNSA_ILi8EEESG_EEENS5_IJSG_SC_EEEEEEEvNS4_8identityESZ_S19_vS1A_EENS_8epilogue10collective18CollectiveEpilogueINS1C_23Sm100TmaWarpSpecializedILi2ELi2ELi32ELb0ELb0EEEJNS5_IJSG_SF_SG_EEENS5_IJNSR_ISG_SC_EENSR_INS5_IJNSA_ILi32EEENSA_ILi2EEEEEENS5_IJSC_SG_EEEEEEEEaSI_aSI_NS1C_6fusion15FusionCallbacksIS1G_NS1P_17LinearCombinationIaiaiLNS_15FloatRoundStyleE2EEES1H_S1O_JEEENS4_5SM1004TMEM4LOAD26SM100_TMEM_LOAD_32dp32b32xENS4_13SM90_TMA_LOADENS10_INS11_ILi1ELi4ELi3EEES14_NSR_INS5_IJS15_S1J_EEENS5_IJS1J_SC_EEEEEEENS4_39AutoVectorizingCopyWithAssumedAlignmentILi128EEENS4_14SM90_TMA_STOREES24_S26_S26_EEEvvEEEEvNT_6ParamsE)
        /*0008*/ 	.word	0x0000005d


	//----- nvinfo : EIATTR_FRAME_SIZE
	.align		4
.L_19:
        /*000c*/ 	.byte	0x04, 0x11
        /*000e*/ 	.short	(.L_21 - .L_20)
	.align		4
.L_20:
        /*0010*/ 	.word	index@($__internal_2_$__cuda_sm10x_tcgen05_guardrail_trap_unallocated_columns_being_dealloced)
        /*0014*/ 	.word	0x00000000


	//----- nvinfo : EIATTR_FRAME_SIZE
	.align		4
.L_21:
        /*0018*/ 	.byte	0x04, 0x11
        /*001a*/ 	.short	(.L_23 - .L_22)
	.align		4
.L_22:
        /*001c*/ 	.word	index@($__internal_1_$__cuda_sm10x_tcgen05_guardrail_trap_phase_invalid_during_alloc)
        /*0020*/ 	.word	0x00000000


	//----- nvinfo : EIATTR_FRAME_SIZE
	.align		4
.L_23:
        /*0024*/ 	.byte	0x04, 0x11
        /*0026*/ 	.short	(.L_25 - .L_24)
	.align		4
.L_24:
        /*0028*/ 	.word	index@($__internal_0_$__cuda_sm10x_tcgen05_guardrail_trap_col_being_dealloced_not_returned_by_alloc)
        /*002c*/ 	.word	0x00000000


	//----- nvinfo : EIATTR_FRAME_SIZE
	.align		4
.L_25:
        /*0030*/ 	.byte	0x04, 0x11
        /*0032*/ 	.short	(.L_27 - .L_26)
	.align		4
.L_26:
        /*0034*/ 	.word	index@(_ZN7cutlass13device_kernelINS_4gemm6kernel13GemmUniversalIN4cute5tupleIJiiiiEEENS1_10collective13CollectiveMmaINS1_35MainloopSm100TmaUmmaWarpSpecializedILi26ELi2ELi4ENS5_IJNS4_1CILi4EEESB_NSA_ILi1EEEEEEEENS5_IJNSA_ILi128EEESF_NSA_ILi64EEEEEEaNS5_IJlSC_lEEEaSI_NS4_8TiledMMAINS4_8MMA_AtomIJNS4_21SM100_MMA_S8_2x1SM_SSIaaiLi128ELi128ELNS4_4UMMA5MajorE0ELSN_0ELNSM_8SaturateE0EEEEEENS4_6LayoutINS5_IJSC_SC_SC_EEENS5_IJNSA_ILi0EEEST_ST_EEEEENS5_IJNS4_10UnderscoreESW_SW_EEEEENS4_28SM100_TMA_2SM_LOAD_MULTICASTENS4_14ComposedLayoutINS4_7SwizzleILi2ELi4ELi3EEENS4_18smem_ptr_flag_bitsILi8EEENSR_INS5_IJNSA_ILi8EEESG_EEENS5_IJSG_SC_EEEEEEEvNS4_8identityESZ_S19_vS1A_EENS_8epilogue10collective18CollectiveEpilogueINS1C_23Sm100TmaWarpSpecializedILi2ELi2ELi32ELb0ELb0EEEJNS5_IJSG_SF_SG_EEENS5_IJNSR_ISG_SC_EENSR_INS5_IJNSA_ILi32EEENSA_ILi2EEEEEENS5_IJSC_SG_EEEEEEEEaSI_aSI_NS1C_6fusion15FusionCallbacksIS1G_NS1P_17LinearCombinationIaiaiLNS_15FloatRoundStyleE2EEES1H_S1O_JEEENS4_5SM1004TMEM4LOAD26SM100_TMEM_LOAD_32dp32b32xENS4_13SM90_TMA_LOADENS10_INS11_ILi1ELi4ELi3EEES14_NSR_INS5_IJS15_S1J_EEENS5_IJS1J_SC_EEEEEEENS4_39AutoVectorizingCopyWithAssumedAlignmentILi128EEENS4_14SM90_TMA_STOREES24_S26_S26_EEEvvEEEEvNT_6ParamsE)
        /*0038*/ 	.word	0x00000000


	//----- nvinfo : EIATTR_MIN_STACK_SIZE
	.align		4
.L_27:
        /*003c*/ 	.byte	0x04, 0x12
        /*003e*/ 	.short	(.L_29 - .L_28)
	.align		4
.L_28:
        /*0040*/ 	.word	index@(_ZN7cutlass13device_kernelINS_4gemm6kernel13GemmUniversalIN4cute5tupleIJiiiiEEENS1_10collective13CollectiveMmaINS1_35MainloopSm100TmaUmmaWarpSpecializedILi26ELi2ELi4ENS5_IJNS4_1CILi4EEESB_NSA_ILi1EEEEEEEENS5_IJNSA_ILi128EEESF_NSA_ILi64EEEEEEaNS5_IJlSC_lEEEaSI_NS4_8TiledMMAINS4_8MMA_AtomIJNS4_21SM100_MMA_S8_2x1SM_SSIaaiLi128ELi128ELNS4_4UMMA5MajorE0ELSN_0ELNSM_8SaturateE0EEEEEENS4_6LayoutINS5_IJSC_SC_SC_EEENS5_IJNSA_ILi0EEEST_ST_EEEEENS5_IJNS4_10UnderscoreESW_SW_EEEEENS4_28SM100_TMA_2SM_LOAD_MULTICASTENS4_14ComposedLayoutINS4_7SwizzleILi2ELi4ELi3EEENS4_18smem_ptr_flag_bitsILi8EEENSR_INS5_IJNSA_ILi8EEESG_EEENS5_IJSG_SC_EEEEEEEvNS4_8identityESZ_S19_vS1A_EENS_8epilogue10collective18CollectiveEpilogueINS1C_23Sm100TmaWarpSpecializedILi2ELi2ELi32ELb0ELb0EEEJNS5_IJSG_SF_SG_EEENS5_IJNSR_ISG_SC_EENSR_INS5_IJNSA_ILi32EEENSA_ILi2EEEEEENS5_IJSC_SG_EEEEEEEEaSI_aSI_NS1C_6fusion15FusionCallbacksIS1G_NS1P_17LinearCombinationIaiaiLNS_15FloatRoundStyleE2EEES1H_S1O_JEEENS4_5SM1004TMEM4LOAD26SM100_TMEM_LOAD_32dp32b32xENS4_13SM90_TMA_LOADENS10_INS11_ILi1ELi4ELi3EEES14_NSR_INS5_IJS15_S1J_EEENS5_IJS1J_SC_EEEEEEENS4_39AutoVectorizingCopyWithAssumedAlignmentILi128EEENS4_14SM90_TMA_STOREES24_S26_S26_EEEvvEEEEvNT_6ParamsE)
        /*0044*/ 	.word	0x00000000
.L_29:


//--------------------- .nv.compat                --------------------------
	.section	.nv.compat,"",@"SHT_CUDA_COMPAT_INFO"
	.align	4
        /*0000*/ 	.byte	0x02, 0x09, 0x01, 0x00, 0x02, 0x02, 0x03, 0x00, 0x02, 0x05, 0x06, 0x00, 0x03, 0x07, 0x01, 0x01
        /*0010*/ 	.byte	0x02, 0x03, 0x01, 0x00, 0x02, 0x06, 0x01, 0x00, 0x04, 0x0b, 0x08, 0x00, 0x01, 0x00, 0x00, 0x00
        /*0020*/ 	.byte	0x00, 0x00, 0x00, 0x00


//--------------------- .nv.info._ZN7cutlass13device_kernelINS_4gemm6kernel13GemmUniversalIN4cute5tupleIJiiiiEEENS1_10collective13CollectiveMmaINS1_35MainloopSm100TmaUmmaWarpSpecializedILi26ELi2ELi4ENS5_IJNS4_1CILi4EEESB_NSA_ILi1EEEEEEEENS5_IJNSA_ILi128EEESF_NSA_ILi64EEEEEEaNS5_IJlSC_lEEEaSI_NS4_8TiledMMAINS4_8MMA_AtomIJNS4_21SM100_MMA_S8_2x1SM_SSIaaiLi128ELi128ELNS4_4UMMA5MajorE0ELSN_0ELNSM_8SaturateE0EEEEEENS4_6LayoutINS5_IJSC_SC_SC_EEENS5_IJNSA_ILi0EEEST_ST_EEEEENS5_IJNS4_10UnderscoreESW_SW_EEEEENS4_28SM100_TMA_2SM_LOAD_MULTICASTENS4_14ComposedLayoutINS4_7SwizzleILi2ELi4ELi3EEENS4_18smem_ptr_flag_bitsILi8EEENSR_INS5_IJNSA_ILi8EEESG_EEENS5_IJSG_SC_EEEEEEEvNS4_8identityESZ_S19_vS1A_EENS_8epilogue10collective18CollectiveEpilogueINS1C_23Sm100TmaWarpSpecializedILi2ELi2ELi32ELb0ELb0EEEJNS5_IJSG_SF_SG_EEENS5_IJNSR_ISG_SC_EENSR_INS5_IJNSA_ILi32EEENSA_ILi2EEEEEENS5_IJSC_SG_EEEEEEEEaSI_aSI_NS1C_6fusion15FusionCallbacksIS1G_NS1P_17LinearCombinationIaiaiLNS_15FloatRoundStyleE2EEES1H_S1O_JEEENS4_5SM1004TMEM4LOAD26SM100_TMEM_LOAD_32dp32b32xENS4_13SM90_TMA_LOADENS10_INS11_ILi1ELi4ELi3EEES14_NSR_INS5_IJS15_S1J_EEENS5_IJS1J_SC_EEEEEEENS4_39AutoVectorizingCopyWithAssumedAlignmentILi128EEENS4_14SM90_TMA_STOREES24_S26_S26_EEEvvEEEEvNT_6ParamsE --------------------------
	.section	.nv.info._ZN7cutlass13device_kernelINS_4gemm6kernel13GemmUniversalIN4cute5tupleIJiiiiEEENS1_10collective13CollectiveMmaINS1_35MainloopSm100TmaUmmaWarpSpecializedILi26ELi2ELi4ENS5_IJNS4_1CILi4EEESB_NSA_ILi1EEEEEEEENS5_IJNSA_ILi128EEESF_NSA_ILi64EEEEEEaNS5_IJlSC_lEEEaSI_NS4_8TiledMMAINS4_8MMA_AtomIJNS4_21SM100_MMA_S8_2x1SM_SSIaaiLi128ELi128ELNS4_4UMMA5MajorE0ELSN_0ELNSM_8SaturateE0EEEEEENS4_6LayoutINS5_IJSC_SC_SC_EEENS5_IJNSA_ILi0EEEST_ST_EEEEENS5_IJNS4_10UnderscoreESW_SW_EEEEENS4_28SM100_TMA_2SM_LOAD_MULTICASTENS4_14ComposedLayoutINS4_7SwizzleILi2ELi4ELi3EEENS4_18smem_ptr_flag_bitsILi8EEENSR_INS5_IJNSA_ILi8EEESG_EEENS5_IJSG_SC_EEEEEEEvNS4_8identityESZ_S19_vS1A_EENS_8epilogue10collective18CollectiveEpilogueINS1C_23Sm100TmaWarpSpecializedILi2ELi2ELi32ELb0ELb0EEEJNS5_IJSG_SF_SG_EEENS5_IJNSR_ISG_SC_EENSR_INS5_IJNSA_ILi32EEENSA_ILi2EEEEEENS5_IJSC_SG_EEEEEEEEaSI_aSI_NS1C_6fusion15FusionCallbacksIS1G_NS1P_17LinearCombinationIaiaiLNS_15FloatRoundStyleE2EEES1H_S1O_JEEENS4_5SM1004TMEM4LOAD26SM100_TMEM_LOAD_32dp32b32xENS4_13SM90_TMA_LOADENS10_INS11_ILi1ELi4ELi3EEES14_NSR_INS5_IJS15_S1J_EEENS5_IJS1J_SC_EEEEEEENS4_39AutoVectorizingCopyWithAssumedAlignmentILi128EEENS4_14SM90_TMA_STOREES24_S26_S26_EEEvvEEEEvNT_6ParamsE,"",@"SHT_CUDA_INFO"
	.sectionflags	@""
	.align	4


	//----- nvinfo : EIATTR_CUDA_API_VERSION
	.align		4
        /*0000*/ 	.byte	0x04, 0x37
        /*0002*/ 	.short	(.L_31 - .L_30)
.L_30:
        /*0004*/ 	.word	0x00000082


	//----- nvinfo : EIATTR_KPARAM_INFO
	.align		4
.L_31:
        /*0008*/ 	.byte	0x04, 0x17
        /*000a*/ 	.short	(.L_33 - .L_32)
.L_32:
        /*000c*/ 	.word	0x00000000
        /*0010*/ 	.short	0x0000
        /*0012*/ 	.short	0x0000
        /*0014*/ 	.byte	0x00, 0xf0, 0x01, 0x20


	//----- nvinfo : EIATTR_AT_ENTRY_FRAGMENTS
	.align		4
.L_33:
        /*0018*/ 	.byte	0x04, 0x4f
        /*001a*/ 	.short	(.L_35 - .L_34)


	//   ....[0]....
.L_34:
        /*001c*/ 	.word	0x00000007


	//----- nvinfo : EIATTR_RESERVED_SMEM_USED
	.align		4
.L_35:
        /*0020*/ 	.byte	0x01, 0x41
	.zero		2


	//----- nvinfo : EIATTR_SPARSE_MMA_MASK
	.align		4
        /*0024*/ 	.byte	0x03, 0x50
        /*0026*/ 	.short	0x0000


	//----- nvinfo : EIATTR_TCGEN05_2CTA_USED
	.align		4
        /*0028*/ 	.byte	0x01, 0x52
	.zero		2


	//----- nvinfo : EIATTR_MAXREG_COUNT
	.align		4
        /*002c*/ 	.byte	0x03, 0x1b
        /*002e*/ 	.short	0x00ff


	//----- nvinfo : EIATTR_NUM_BARRIERS
	.align		4
        /*0030*/ 	.byte	0x02, 0x4c
        /*0032*/ 	.byte	0x07
	.zero		1


	//----- nvinfo : EIATTR_EXTERNS
	.align		4
        /*0034*/ 	.byte	0x04, 0x0f
        /*0036*/ 	.short	(.L_37 - .L_36)


	//   ....[0]....
	.align		4
.L_36:
        /*0038*/ 	.word	index@(__assertfail)


	//----- nvinfo : EIATTR_MERCURY_ISA_VERSION
	.align		4
.L_37:
        /*003c*/ 	.byte	0x03, 0x5f
        /*003e*/ 	.short	0x0101


	//----- nvinfo : EIATTR_INT_WARP_WIDE_INSTR_OFFSETS
	.align		4
        /*0040*/ 	.byte	0x04, 0x31
        /*0042*/ 	.short	(.L_39 - .L_38)


	//   ....[0]....
.L_38:
        /*0044*/ 	.word	0x00001010


	//   ....[1]....
        /*0048*/ 	.word	0x000010b0


	//   ....[2]....
        /*004c*/ 	.word	0x000053a0


	//   ....[3]....
        /*0050*/ 	.word	0x000053d0


	//   ....[4]....
        /*0054*/ 	.word	0x000053f0


	//   ....[5]....
        /*0058*/ 	.word	0x00005f10


	//   ....[6]....
        /*005c*/ 	.word	0x00005fb0


	//   ....[7]....
        /*0060*/ 	.word	0x00006060


	//   ....[8]....
        /*0064*/ 	.word	0x00006100


	//   ....[9]....
        /*0068*/ 	.word	0x000061f0


	//   ....[10]....
        /*006c*/ 	.word	0x000062c0


	//----- nvinfo : EIATTR_COOP_GROUP_MASK_REGIDS
	.align		4
.L_39:
        /*0070*/ 	.byte	0x04, 0x29
        /*0072*/ 	.short	(.L_41 - .L_40)


	//   ....[0]....
.L_40:
        /*0074*/ 	.word	0xffffffff


	//   ....[1]....
        /*0078*/ 	.word	0xffffffff


	//   ....[2]....
        /*007c*/ 	.word	0xffffffff


	//   ....[3]....
        /*0080*/ 	.word	0xffffffff


	//   ....[4]....
        /*0084*/ 	.word	0xffffffff


	//   ....[5]....
        /*0088*/ 	.word	0xffffffff


	//   ....[6]....
        /*008c*/ 	.word	0xffffffff


	//   ....[7]....
        /*0090*/ 	.word	0xffffffff


	//   ....[8]....
        /*0094*/ 	.word	0xffffffff


	//   ....[9]....
        /*0098*/ 	.word	0xffffffff


	//   ....[10]....
        /*009c*/ 	.word	0xffffffff


	//   ....[11]....
        /*00a0*/ 	.word	0xffffffff


	//   ....[12]....
        /*00a4*/ 	.word	0xffffffff


	//   ....[13]....
        /*00a8*/ 	.word	0xffffffff


	//----- nvinfo : EIATTR_COOP_GROUP_INSTR_OFFSETS
	.align		4
.L_41:
        /*00ac*/ 	.byte	0x04, 0x28
        /*00ae*/ 	.short	(.L_43 - .L_42)


	//   ....[0]....
.L_42:
        /*00b0*/ 	.word	0x000000b0


	//   ....[1]....
        /*00b4*/ 	.word	0x00000510


	//   ....[2]....
        /*00b8*/ 	.word	0x000009c0


	//   ....[3]....
        /*00bc*/ 	.word	0x00000b10


	//   ....[4]....
        /*00c0*/ 	.word	0x00000c00


	//   ....[5]....
        /*00c4*/ 	.word	0x00000d60


	//   ....[6]....
        /*00c8*/ 	.word	0x00000ef0


	//   ....[7]....
        /*00cc*/ 	.word	0x00001130


	//   ....[8]....
        /*00d0*/ 	.word	0x00002760


	//   ....[9]....
        /*00d4*/ 	.word	0x00004260


	//   ....[10]....
        /*00d8*/ 	.word	0x00004730


	//   ....[11]....
        /*00dc*/ 	.word	0x00004760


	//   ....[12]....
        /*00e0*/ 	.word	0x000052a0


	//   ....[13]....
        /*00e4*/ 	.word	0x000054b0


	//----- nvinfo : EIATTR_VRC_CTA_INIT_COUNT
	.align		4
.L_43:
        /*00e8*/ 	.byte	0x02, 0x4a
        /*00ea*/ 	.byte	0x80
	.zero		1


	//----- nvinfo : EIATTR_SYSCALL_OFFSETS
	.align		4
        /*00ec*/ 	.byte	0x04, 0x46
        /*00ee*/ 	.short	(.L_45 - .L_44)


	//   ....[0]....
.L_44:
        /*00f0*/ 	.word	0x00006de0


	//   ....[1]....
        /*00f4*/ 	.word	0x00006f20


	//   ....[2]....
        /*00f8*/ 	.word	0x000076f0


	//   ....[3]....
        /*00fc*/ 	.word	0x000084f0


	//----- nvinfo : EIATTR_MBARRIER_INSTR_OFFSETS
	.align		4
.L_45:
        /*0100*/ 	.byte	0x04, 0x39
        /*0102*/ 	.short	(.L_47 - .L_46)


	//   ....[0]....
.L_46:
        /*0104*/ 	.word	0x00000660
        /*0108*/ 	.word	0x000000ff
        /*010c*/ 	.word	0x00000000
        /*0110*/ 	.short	0x0100
        /*0112*/ 	.byte	0x04
	.zero		1


	//   ....[1]....
        /*0114*/ 	.word	0x00000670
        /*0118*/ 	.word	0x000000ff
        /*011c*/ 	.word	0x000000d0
        /*0120*/ 	.short	0x0100
        /*0122*/ 	.byte	0x04
	.zero		1


	//   ....[2]....
        /*0124*/ 	.word	0x00000680
        /*0128*/ 	.word	0x000000ff
        /*012c*/ 	.word	0x00000008
        /*0130*/ 	.short	0x0100
        /*0132*/ 	.byte	0x04
	.zero		1


	//   ....[3]....
        /*0134*/ 	.word	0x00000690
        /*0138*/ 	.word	0x000000ff
        /*013c*/ 	.word	0x000000d8
        /*0140*/ 	.short	0x0100
        /*0142*/ 	.byte	0x04
	.zero		1


	//   ....[4]....
        /*0144*/ 	.word	0x000006a0
        /*0148*/ 	.word	0x000000ff
        /*014c*/ 	.word	0x00000010
        /*0150*/ 	.short	0x0100
        /*0152*/ 	.byte	0x04
	.zero		1


	//   ....[5]....
        /*0154*/ 	.word	0x000006b0
        /*0158*/ 	.word	0x000000ff
        /*015c*/ 	.word	0x000000e0
        /*0160*/ 	.short	0x0100
        /*0162*/ 	.byte	0x04
	.zero		1


	//   ....[6]....
        /*0164*/ 	.word	0x000006c0
        /*0168*/ 	.word	0x000000ff
        /*016c*/ 	.word	0x00000018
        /*0170*/ 	.short	0x0100
        /*0172*/ 	.byte	0x04
	.zero		1


	//   ....[7]....
        /*0174*/ 	.word	0x000006d0
        /*0178*/ 	.word	0x000000ff
        /*017c*/ 	.word	0x000000e8
        /*0180*/ 	.short	0x0100
        /*0182*/ 	.byte	0x04
	.zero		1


	//   ....[8]....
        /*0184*/ 	.word	0x000006e0
        /*0188*/ 	.word	0x000000ff
        /*018c*/ 	.word	0x00000020
        /*0190*/ 	.short	0x0100
        /*0192*/ 	.byte	0x04
	.zero		1


	//   ....[9]....
        /*0194*/ 	.word	0x000006f0
        /*0198*/ 	.word	0x000000ff
        /*019c*/ 	.word	0x000000f0
        /*01a0*/ 	.short	0x0100
        /*01a2*/ 	.byte	0x04
	.zero		1


	//   ....[10]....
        /*01a4*/ 	.word	0x00000700
        /*01a8*/ 	.word	0x000000ff
        /*01ac*/ 	.word	0x00000028
        /*01b0*/ 	.short	0x0100
        /*01b2*/ 	.byte	0x04
	.zero		1


	//   ....[11]....
        /*01b4*/ 	.word	0x00000710
        /*01b8*/ 	.word	0x000000ff
        /*01bc*/ 	.word	0x000000f8
        /*01c0*/ 	.short	0x0100
        /*01c2*/ 	.byte	0x04
	.zero		1


	//   ....[12]....
        /*01c4*/ 	.word	0x00000720
        /*01c8*/ 	.word	0x000000ff
        /*01cc*/ 	.word	0x00000030
        /*01d0*/ 	.short	0x0100
        /*01d2*/ 	.byte	0x04
	.zero		1


	//   ....[13]....
        /*01d4*/ 	.word	0x00000730
        /*01d8*/ 	.word	0x000000ff
        /*01dc*/ 	.word	0x00000100
        /*01e0*/ 	.short	0x0100
        /*01e2*/ 	.byte	0x04
	.zero		1


	//   ....[14]....
        /*01e4*/ 	.word	0x00000740
        /*01e8*/ 	.word	0x000000ff
        /*01ec*/ 	.word	0x00000038
        /*01f0*/ 	.short	0x0100
        /*01f2*/ 	.byte	0x04
	.zero		1


	//   ....[15]....
        /*01f4*/ 	.word	0x00000750
        /*01f8*/ 	.word	0x000000ff
        /*01fc*/ 	.word	0x00000108
        /*0200*/ 	.short	0x0100
        /*0202*/ 	.byte	0x04
	.zero		1


	//   ....[16]....
        /*0204*/ 	.word	0x00000760
        /*0208*/ 	.word	0x000000ff
        /*020c*/ 	.word	0x00000040
        /*0210*/ 	.short	0x0100
        /*0212*/ 	.byte	0x04
	.zero		1


	//   ....[17]....
        /*0214*/ 	.word	0x00000770
        /*0218*/ 	.word	0x000000ff
        /*021c*/ 	.word	0x00000110
        /*0220*/ 	.short	0x0100
        /*0222*/ 	.byte	0x04
	.zero		1


	//   ....[18]....
        /*0224*/ 	.word	0x00000780
        /*0228*/ 	.word	0x000000ff
        /*022c*/ 	.word	0x00000048
        /*0230*/ 	.short	0x0100
        /*0232*/ 	.byte	0x04
	.zero		1


	//   ....[19]....
        /*0234*/ 	.word	0x00000790
        /*0238*/ 	.word	0x000000ff
        /*023c*/ 	.word	0x00000118
        /*0240*/ 	.short	0x0100
        /*0242*/ 	.byte	0x04
	.zero		1


	//   ....[20]....
        /*0244*/ 	.word	0x000007a0
        /*0248*/ 	.word	0x000000ff
        /*024c*/ 	.word	0x00000050
        /*0250*/ 	.short	0x0100
        /*0252*/ 	.byte	0x04
	.zero		1


	//   ....[21]....
        /*0254*/ 	.word	0x000007b0
        /*0258*/ 	.word	0x000000ff
        /*025c*/ 	.word	0x00000120
        /*0260*/ 	.short	0x0100
        /*0262*/ 	.byte	0x04
	.zero		1


	//   ....[22]....
        /*0264*/ 	.word	0x000007c0
        /*0268*/ 	.word	0x000000ff
        /*026c*/ 	.word	0x00000058
        /*0270*/ 	.short	0x0100
        /*0272*/ 	.byte	0x04
	.zero		1


	//   ....[23]....
        /*0274*/ 	.word	0x000007d0
        /*0278*/ 	.word	0x000000ff
        /*027c*/ 	.word	0x00000128
        /*0280*/ 	.short	0x0100
        /*0282*/ 	.byte	0x04
	.zero		1


	//   ....[24]....
        /*0284*/ 	.word	0x000007e0
        /*0288*/ 	.word	0x000000ff
        /*028c*/ 	.word	0x00000060
        /*0290*/ 	.short	0x0100
        /*0292*/ 	.byte	0x04
	.zero		1


	//   ....[25]....
        /*0294*/ 	.word	0x000007f0
        /*0298*/ 	.word	0x000000ff
        /*029c*/ 	.word	0x00000130
        /*02a0*/ 	.short	0x0100
        /*02a2*/ 	.byte	0x04
	.zero		1


	//   ....[26]....
        /*02a4*/ 	.word	0x00000800
        /*02a8*/ 	.word	0x000000ff
        /*02ac*/ 	.word	0x00000068
        /*02b0*/ 	.short	0x0100
        /*02b2*/ 	.byte	0x04
	.zero		1


	//   ....[27]....
        /*02b4*/ 	.word	0x00000810
        /*02b8*/ 	.word	0x000000ff
        /*02bc*/ 	.word	0x00000138
        /*02c0*/ 	.short	0x0100
        /*02c2*/ 	.byte	0x04
	.zero		1


	//   ....[28]....
        /*02c4*/ 	.word	0x00000820
        /*02c8*/ 	.word	0x000000ff
        /*02cc*/ 	.word	0x00000070
        /*02d0*/ 	.short	0x0100
        /*02d2*/ 	.byte	0x04
	.zero		1


	//   ....[29]....
        /*02d4*/ 	.word	0x00000830
        /*02d8*/ 	.word	0x000000ff
        /*02dc*/ 	.word	0x00000140
        /*02e0*/ 	.short	0x0100
        /*02e2*/ 	.byte	0x04
	.zero		1


	//   ....[30]....
        /*02e4*/ 	.word	0x00000840
        /*02e8*/ 	.word	0x000000ff
        /*02ec*/ 	.word	0x00000078
        /*02f0*/ 	.short	0x0100
        /*02f2*/ 	.byte	0x04
	.zero		1


	//   ....[31]....
        /*02f4*/ 	.word	0x00000850
        /*02f8*/ 	.word	0x000000ff
        /*02fc*/ 	.word	0x00000148
        /*0300*/ 	.short	0x0100
        /*0302*/ 	.byte	0x04
	.zero		1


	//   ....[32]....
        /*0304*/ 	.word	0x00000860
        /*0308*/ 	.word	0x000000ff
        /*030c*/ 	.word	0x00000080
        /*0310*/ 	.short	0x0100
        /*0312*/ 	.byte	0x04
	.zero		1


	//   ....[33]....
        /*0314*/ 	.word	0x00000870
        /*0318*/ 	.word	0x000000ff
        /*031c*/ 	.word	0x00000150
        /*0320*/ 	.short	0x0100
        /*0322*/ 	.byte	0x04
	.zero		1


	//   ....[34]....
        /*0324*/ 	.word	0x00000880
        /*0328*/ 	.word	0x000000ff
        /*032c*/ 	.word	0x00000088
        /*0330*/ 	.short	0x0100
        /*0332*/ 	.byte	0x04
	.zero		1


	//   ....[35]....
        /*0334*/ 	.word	0x00000890
        /*0338*/ 	.word	0x000000ff
        /*033c*/ 	.word	0x00000158
        /*0340*/ 	.short	0x0100
        /*0342*/ 	.byte	0x04
	.zero		1


	//   ....[36]....
        /*0344*/ 	.word	0x000008a0
        /*0348*/ 	.word	0x000000ff
        /*034c*/ 	.word	0x00000090
        /*0350*/ 	.short	0x0100
        /*0352*/ 	.byte	0x04
	.zero		1


	//   ....[37]....
        /*0354*/ 	.word	0x000008b0
        /*0358*/ 	.word	0x000000ff
        /*035c*/ 	.word	0x00000160
        /*0360*/ 	.short	0x0100
        /*0362*/ 	.byte	0x04
	.zero		1


	//   ....[38]....
        /*0364*/ 	.word	0x000008c0
        /*0368*/ 	.word	0x000000ff
        /*036c*/ 	.word	0x00000098
        /*0370*/ 	.short	0x0100
        /*0372*/ 	.byte	0x04
	.zero		1


	//   ....[39]....
        /*0374*/ 	.word	0x000008d0
        /*0378*/ 	.word	0x000000ff
        /*037c*/ 	.word	0x00000168
        /*0380*/ 	.short	0x0100
        /*0382*/ 	.byte	0x04
	.zero		1


	//   ....[40]....
        /*0384*/ 	.word	0x000008e0
        /*0388*/ 	.word	0x000000ff
        /*038c*/ 	.word	0x000000a0
        /*0390*/ 	.short	0x0100
        /*0392*/ 	.byte	0x04
	.zero		1


	//   ....[41]....
        /*0394*/ 	.word	0x000008f0
        /*0398*/ 	.word	0x000000ff
        /*039c*/ 	.word	0x00000170
        /*03a0*/ 	.short	0x0100
        /*03a2*/ 	.byte	0x04
	.zero		1


	//   ....[42]....
        /*03a4*/ 	.word	0x00000900
        /*03a8*/ 	.word	0x000000ff
        /*03ac*/ 	.word	0x000000a8
        /*03b0*/ 	.short	0x0100
        /*03b2*/ 	.byte	0x04
	.zero		1


	//   ....[43]....
        /*03b4*/ 	.word	0x00000910
        /*03b8*/ 	.word	0x000000ff
        /*03bc*/ 	.word	0x00000178
        /*03c0*/ 	.short	0x0100
        /*03c2*/ 	.byte	0x04
	.zero		1


	//   ....[44]....
        /*03c4*/ 	.word	0x00000920
        /*03c8*/ 	.word	0x000000ff
        /*03cc*/ 	.word	0x000000b0
        /*03d0*/ 	.short	0x0100
        /*03d2*/ 	.byte	0x04
	.zero		1


	//   ....[45]....
        /*03d4*/ 	.word	0x00000930
        /*03d8*/ 	.word	0x000000ff
        /*03dc*/ 	.word	0x00000180
        /*03e0*/ 	.short	0x0100
        /*03e2*/ 	.byte	0x04
	.zero		1


	//   ....[46]....
        /*03e4*/ 	.word	0x00000940
        /*03e8*/ 	.word	0x000000ff
        /*03ec*/ 	.word	0x000000b8
        /*03f0*/ 	.short	0x0100
        /*03f2*/ 	.byte	0x04
	.zero		1


	//   ....[47]....
        /*03f4*/ 	.word	0x00000950
        /*03f8*/ 	.word	0x000000ff
        /*03fc*/ 	.word	0x00000188
        /*0400*/ 	.short	0x0100
        /*0402*/ 	.byte	0x04
	.zero		1


	//   ....[48]....
        /*0404*/ 	.word	0x00000960
        /*0408*/ 	.word	0x000000ff
        /*040c*/ 	.word	0x000000c0
        /*0410*/ 	.short	0x0100
        /*0412*/ 	.byte	0x04
	.zero		1


	//   ....[49]....
        /*0414*/ 	.word	0x00000970
        /*0418*/ 	.word	0x000000ff
        /*041c*/ 	.word	0x00000190
        /*0420*/ 	.short	0x0100
        /*0422*/ 	.byte	0x04
	.zero		1


	//   ....[50]....
        /*0424*/ 	.word	0x00000980
        /*0428*/ 	.word	0x000000ff
        /*042c*/ 	.word	0x000000c8
        /*0430*/ 	.short	0x0100
        /*0432*/ 	.byte	0x04
	.zero		1


	//   ....[51]....
        /*0434*/ 	.word	0x00000990
        /*0438*/ 	.word	0x000000ff
        /*043c*/ 	.word	0x00000198
        /*0440*/ 	.short	0x0100
        /*0442*/ 	.byte	0x04
	.zero		1


	//   ....[52]....
        /*0444*/ 	.word	0x00000ac0
        /*0448*/ 	.word	0x000000ff
        /*044c*/ 	.word	0x000001a0
        /*0450*/ 	.short	0x0100
        /*0452*/ 	.byte	0x04
	.zero		1


	//   ....[53]....
        /*0454*/ 	.word	0x00000ad0
        /*0458*/ 	.word	0x000000ff
        /*045c*/ 	.word	0x000001b0
        /*0460*/ 	.short	0x0100
        /*0462*/ 	.byte	0x04
	.zero		1


	//   ....[54]....
        /*0464*/ 	.word	0x00000ae0
        /*0468*/ 	.word	0x000000ff
        /*046c*/ 	.word	0x000001a8
        /*0470*/ 	.short	0x0100
        /*0472*/ 	.byte	0x04
	.zero		1


	//   ....[55]....
        /*0474*/ 	.word	0x00000af0
        /*0478*/ 	.word	0x000000ff
        /*047c*/ 	.word	0x000001b8
        /*0480*/ 	.short	0x0100
        /*0482*/ 	.byte	0x04
	.zero		1


	//   ....[56]....
        /*0484*/ 	.word	0x00000bd0
        /*0488*/ 	.word	0x000000ff
        /*048c*/ 	.word	0x000001c0
        /*0490*/ 	.short	0x0100
        /*0492*/ 	.byte	0x06
	.zero		1


	//   ....[57]....
        /*0494*/ 	.word	0x00000be0
        /*0498*/ 	.word	0x000000ff
        /*049c*/ 	.word	0x000001c8
        /*04a0*/ 	.short	0x0100
        /*04a2*/ 	.byte	0x06
	.zero		1


	//   ....[58]....
        /*04a4*/ 	.word	0x00000d10
        /*04a8*/ 	.word	0x000000ff
        /*04ac*/ 	.word	0x000001d0
        /*04b0*/ 	.short	0x0100
        /*04b2*/ 	.byte	0x06
	.zero		1


	//   ....[59]....
        /*04b4*/ 	.word	0x00000d20
        /*04b8*/ 	.word	0x000000ff
        /*04bc*/ 	.word	0x000001e0
        /*04c0*/ 	.short	0x0100
        /*04c2*/ 	.byte	0x06
	.zero		1


	//   ....[60]....
        /*04c4*/ 	.word	0x00000d30
        /*04c8*/ 	.word	0x000000ff
        /*04cc*/ 	.word	0x000001d8
        /*04d0*/ 	.short	0x0100
        /*04d2*/ 	.byte	0x06
	.zero		1


	//   ....[61]....
        /*04d4*/ 	.word	0x00000d40
        /*04d8*/ 	.word	0x000000ff
        /*04dc*/ 	.word	0x000001e8
        /*04e0*/ 	.short	0x0100
        /*04e2*/ 	.byte	0x06
	.zero		1


	//   ....[62]....
        /*04e4*/ 	.word	0x00000e60
        /*04e8*/ 	.word	0x000000ff
        /*04ec*/ 	.word	0x000001f0
        /*04f0*/ 	.short	0x0100
        /*04f2*/ 	.byte	0x04
	.zero		1


	//   ....[63]....
        /*04f4*/ 	.word	0x00000e70
        /*04f8*/ 	.word	0x000000ff
        /*04fc*/ 	.word	0x00000210
        /*0500*/ 	.short	0x0100
        /*0502*/ 	.byte	0x04
	.zero		1


	//   ....[64]....
        /*0504*/ 	.word	0x00000e80
        /*0508*/ 	.word	0x000000ff
        /*050c*/ 	.word	0x000001f8
        /*0510*/ 	.short	0x0100
        /*0512*/ 	.byte	0x04
	.zero		1


	//   ....[65]....
        /*0514*/ 	.word	0x00000e90
        /*0518*/ 	.word	0x000000ff
        /*051c*/ 	.word	0x00000218
        /*0520*/ 	.short	0x0100
        /*0522*/ 	.byte	0x04
	.zero		1


	//   ....[66]....
        /*0524*/ 	.word	0x00000ea0
        /*0528*/ 	.word	0x000000ff
        /*052c*/ 	.word	0x00000200
        /*0530*/ 	.short	0x0100
        /*0532*/ 	.byte	0x04
	.zero		1


	//   ....[67]....
        /*0534*/ 	.word	0x00000eb0
        /*0538*/ 	.word	0x000000ff
        /*053c*/ 	.word	0x00000220
        /*0540*/ 	.short	0x0100
        /*0542*/ 	.byte	0x04
	.zero		1


	//   ....[68]....
        /*0544*/ 	.word	0x00000ec0
        /*0548*/ 	.word	0x000000ff
        /*054c*/ 	.word	0x00000208
        /*0550*/ 	.short	0x0100
        /*0552*/ 	.byte	0x04
	.zero		1


	//   ....[69]....
        /*0554*/ 	.word	0x00000ed0
        /*0558*/ 	.word	0x000000ff
        /*055c*/ 	.word	0x00000228
        /*0560*/ 	.short	0x0100
        /*0562*/ 	.byte	0x04
	.zero		1


	//   ....[70]....
        /*0564*/ 	.word	0x00000fc0
        /*0568*/ 	.word	0x000000ff
        /*056c*/ 	.word	0x00000230
        /*0570*/ 	.short	0x0100
        /*0572*/ 	.byte	0x04
	.zero		1


	//   ....[71]....
        /*0574*/ 	.word	0x00000fd0
        /*0578*/ 	.word	0x000000ff
        /*057c*/ 	.word	0x00000240
        /*0580*/ 	.short	0x0100
        /*0582*/ 	.byte	0x04
	.zero		1


	//   ....[72]....
        /*0584*/ 	.word	0x00000fe0
        /*0588*/ 	.word	0x000000ff
        /*058c*/ 	.word	0x00000238
        /*0590*/ 	.short	0x0100
        /*0592*/ 	.byte	0x04
	.zero		1


	//   ....[73]....
        /*0594*/ 	.word	0x00000ff0
        /*0598*/ 	.word	0x000000ff
        /*059c*/ 	.word	0x00000248
        /*05a0*/ 	.short	0x0100
        /*05a2*/ 	.byte	0x04
	.zero		1


	//   ....[74]....
        /*05a4*/ 	.word	0x000010f0
        /*05a8*/ 	.word	0x000000ff
        /*05ac*/ 	.word	0x00000250
        /*05b0*/ 	.short	0x0100
        /*05b2*/ 	.byte	0x06
	.zero		1


	//   ....[75]....
        /*05b4*/ 	.word	0x00001f40
        /*05b8*/ 	.word	0x00000000
        /*05bc*/ 	.word	0x00000240
        /*05c0*/ 	.short	0x010a
        /*05c2*/ 	.byte	0xff
	.zero		1


	//   ....[76]....
        /*05c4*/ 	.word	0x00001f70
        /*05c8*/ 	.word	0x00000000
        /*05cc*/ 	.word	0x00000230
        /*05d0*/ 	.short	0x0101
        /*05d2*/ 	.byte	0xff
	.zero		1


	//   ....[77]....
        /*05d4*/ 	.word	0x00002030
        /*05d8*/ 	.word	0x000000ff
        /*05dc*/ 	.word	0x000000d0
        /*05e0*/ 	.short	0x010a
        /*05e2*/ 	.byte	0x04
	.zero		1


	//   ....[78]....
        /*05e4*/ 	.word	0x00002100
        /*05e8*/ 	.word	0x000000ff
        /*05ec*/ 	.word	0x000000d0
        /*05f0*/ 	.short	0x010a
        /*05f2*/ 	.byte	0x21
	.zero		1


	//   ....[79]....
        /*05f4*/ 	.word	0x000022b0
        /*05f8*/ 	.word	0x000000ff
        /*05fc*/ 	.word	0x000000d0
        /*0600*/ 	.short	0x010a
        /*0602*/ 	.byte	0x05
	.zero		1


	//   ....[80]....
        /*0604*/ 	.word	0x000023e0
        /*0608*/ 	.word	0x000000ff
        /*060c*/ 	.word	0x000001c8
        /*0610*/ 	.short	0x0101
        /*0612*/ 	.byte	0x06
	.zero		1


	//   ....[81]....
        /*0614*/ 	.word	0x00002400
        /*0618*/ 	.word	0x000000ff
        /*061c*/ 	.word	0x000000d0
        /*0620*/ 	.short	0x010a
        /*0622*/ 	.byte	0x04
	.zero		1


	//   ....[82]....
        /*0624*/ 	.word	0x00002480
        /*0628*/ 	.word	0x000000ff
        /*062c*/ 	.word	0x000000d0
        /*0630*/ 	.short	0x010a
        /*0632*/ 	.byte	0x11
	.zero		1


	//   ....[83]....
        /*0634*/ 	.word	0x00002610
        /*0638*/ 	.word	0x000000ff
        /*063c*/ 	.word	0x000000d0
        /*0640*/ 	.short	0x010a
        /*0642*/ 	.byte	0x05
	.zero		1


	//   ....[84]....
        /*0644*/ 	.word	0x00002790
        /*0648*/ 	.word	0x00000003
        /*064c*/ 	.word	0x000001d0
        /*0650*/ 	.short	0x010a
        /*0652*/ 	.byte	0xff
	.zero		1


	//   ....[85]....
        /*0654*/ 	.word	0x000028e0
        /*0658*/ 	.word	0x00000000
        /*065c*/ 	.word	0x00000000
        /*0660*/ 	.short	0x0101
        /*0662*/ 	.byte	0xff
	.zero		1


	//   ....[86]....
        /*0664*/ 	.word	0x00002e80
        /*0668*/ 	.word	0x000000ff
        /*066c*/ 	.word	0x00000000
        /*0670*/ 	.short	0x010a
        /*0672*/ 	.byte	0x04
	.zero		1


	//   ....[87]....
        /*0674*/ 	.word	0x00002f10
        /*0678*/ 	.word	0x000000ff
        /*067c*/ 	.word	0x00000000
        /*0680*/ 	.short	0x010a
        /*0682*/ 	.byte	0x05
	.zero		1


	//   ....[88]....
        /*0684*/ 	.word	0x00002fa0
        /*0688*/ 	.word	0x000000ff
        /*068c*/ 	.word	0x00000000
        /*0690*/ 	.short	0x010a
        /*0692*/ 	.byte	0x05
	.zero		1


	//   ....[89]....
        /*0694*/ 	.word	0x00003030
        /*0698*/ 	.word	0x000000ff
        /*069c*/ 	.word	0x00000000
        /*06a0*/ 	.short	0x010a
        /*06a2*/ 	.byte	0x05
	.zero		1


	//   ....[90]....
        /*06a4*/ 	.word	0x000030c0
        /*06a8*/ 	.word	0x000000ff
        /*06ac*/ 	.word	0x00000000
        /*06b0*/ 	.short	0x010a
        /*06b2*/ 	.byte	0x05
	.zero		1


	//   ....[91]....
        /*06b4*/ 	.word	0x00003150
        /*06b8*/ 	.word	0x000000ff
        /*06bc*/ 	.word	0x00000000
        /*06c0*/ 	.short	0x010a
        /*06c2*/ 	.byte	0x05
	.zero		1


	//   ....[92]....
        /*06c4*/ 	.word	0x000031e0
        /*06c8*/ 	.word	0x000000ff
        /*06cc*/ 	.word	0x00000000
        /*06d0*/ 	.short	0x010a
        /*06d2*/ 	.byte	0x05
	.zero		1


	//   ....[93]....
        /*06d4*/ 	.word	0x00003270
        /*06d8*/ 	.word	0x000000ff
        /*06dc*/ 	.word	0x00000000
        /*06e0*/ 	.short	0x010a
        /*06e2*/ 	.byte	0x05
	.zero		1


	//   ....[94]....
        /*06e4*/ 	.word	0x00003300
        /*06e8*/ 	.word	0x000000ff
        /*06ec*/ 	.word	0x00000000
        /*06f0*/ 	.short	0x010a
        /*06f2*/ 	.byte	0x05
	.zero		1


	//   ....[95]....
        /*06f4*/ 	.word	0x00003390
        /*06f8*/ 	.word	0x000000ff
        /*06fc*/ 	.word	0x00000000
        /*0700*/ 	.short	0x010a
        /*0702*/ 	.byte	0x05
	.zero		1


	//   ....[96]....
        /*0704*/ 	.word	0x00003420
        /*0708*/ 	.word	0x000000ff
        /*070c*/ 	.word	0x00000000
        /*0710*/ 	.short	0x010a
        /*0712*/ 	.byte	0x05
	.zero		1


	//   ....[97]....
        /*0714*/ 	.word	0x000034b0
        /*0718*/ 	.word	0x000000ff
        /*071c*/ 	.word	0x00000000
        /*0720*/ 	.short	0x010a
        /*0722*/ 	.byte	0x05
	.zero		1


	//   ....[98]....
        /*0724*/ 	.word	0x00003540
        /*0728*/ 	.word	0x000000ff
        /*072c*/ 	.word	0x00000000
        /*0730*/ 	.short	0x010a
        /*0732*/ 	.byte	0x05
	.zero		1


	//   ....[99]....
        /*0734*/ 	.word	0x000035d0
        /*0738*/ 	.word	0x000000ff
        /*073c*/ 	.word	0x00000000
        /*0740*/ 	.short	0x010a
        /*0742*/ 	.byte	0x05
	.zero		1


	//   ....[100]....
        /*0744*/ 	.word	0x00003660
        /*0748*/ 	.word	0x000000ff
        /*074c*/ 	.word	0x00000000
        /*0750*/ 	.short	0x010a
        /*0752*/ 	.byte	0x05
	.zero		1


	//   ....[101]....
        /*0754*/ 	.word	0x000036f0
        /*0758*/ 	.word	0x000000ff
        /*075c*/ 	.word	0x00000000
        /*0760*/ 	.short	0x010a
        /*0762*/ 	.byte	0x05
	.zero		1


	//   ....[102]....
        /*0764*/ 	.word	0x00003780
        /*0768*/ 	.word	0x000000ff
        /*076c*/ 	.word	0x00000000
        /*0770*/ 	.short	0x010a
        /*0772*/ 	.byte	0x05
	.zero		1


	//   ....[103]....
        /*0774*/ 	.word	0x00003810
        /*0778*/ 	.word	0x000000ff
        /*077c*/ 	.word	0x00000000
        /*0780*/ 	.short	0x010a
        /*0782*/ 	.byte	0x05
	.zero		1


	//   ....[104]....
        /*0784*/ 	.word	0x000038a0
        /*0788*/ 	.word	0x000000ff
        /*078c*/ 	.word	0x00000000
        /*0790*/ 	.short	0x010a
        /*0792*/ 	.byte	0x05
	.zero		1


	//   ....[105]....
        /*0794*/ 	.word	0x00003930
        /*0798*/ 	.word	0x000000ff
        /*079c*/ 	.word	0x00000000
        /*07a0*/ 	.short	0x010a
        /*07a2*/ 	.byte	0x05
	.zero		1


	//   ....[106]....
        /*07a4*/ 	.word	0x000039c0
        /*07a8*/ 	.word	0x000000ff
        /*07ac*/ 	.word	0x00000000
        /*07b0*/ 	.short	0x010a
        /*07b2*/ 	.byte	0x05
	.zero		1


	//   ....[107]....
        /*07b4*/ 	.word	0x00003a50
        /*07b8*/ 	.word	0x000000ff
        /*07bc*/ 	.word	0x00000000
        /*07c0*/ 	.short	0x010a
        /*07c2*/ 	.byte	0x05
	.zero		1


	//   ....[108]....
        /*07c4*/ 	.word	0x00003ae0
        /*07c8*/ 	.word	0x000000ff
        /*07cc*/ 	.word	0x00000000
        /*07d0*/ 	.short	0x010a
        /*07d2*/ 	.byte	0x05
	.zero		1


	//   ....[109]....
        /*07d4*/ 	.word	0x00003b70
        /*07d8*/ 	.word	0x000000ff
        /*07dc*/ 	.word	0x00000000
        /*07e0*/ 	.short	0x010a
        /*07e2*/ 	.byte	0x05
	.zero		1


	//   ....[110]....
        /*07e4*/ 	.word	0x00003c00
        /*07e8*/ 	.word	0x000000ff
        /*07ec*/ 	.word	0x00000000
        /*07f0*/ 	.short	0x010a
        /*07f2*/ 	.byte	0x05
	.zero		1


	//   ....[111]....
        /*07f4*/ 	.word	0x00003ca0
        /*07f8*/ 	.word	0x00000000
        /*07fc*/ 	.word	0x00000000
        /*0800*/ 	.short	0x010a
        /*0802*/ 	.byte	0xff
	.zero		1


	//   ....[112]....
        /*0804*/ 	.word	0x00003dc0
        /*0808*/ 	.word	0x00000002
        /*080c*/ 	.word	0x00000230
        /*0810*/ 	.short	0x010a
        /*0812*/ 	.byte	0xff
	.zero		1


	//   ....[113]....
        /*0814*/ 	.word	0x00003e30
        /*0818*/ 	.word	0x00000002
        /*081c*/ 	.word	0x00000000
        /*0820*/ 	.short	0x0101
        /*0822*/ 	.byte	0xff
	.zero		1


	//   ....[114]....
        /*0824*/ 	.word	0x00003e50
        /*0828*/ 	.word	0x000000ff
        /*082c*/ 	.word	0x000001e0
        /*0830*/ 	.short	0x010a
        /*0832*/ 	.byte	0x04
	.zero		1


	//   ....[115]....
        /*0834*/ 	.word	0x00003f70
        /*0838*/ 	.word	0x00000002
        /*083c*/ 	.word	0x000001d0
        /*0840*/ 	.short	0x010a
        /*0842*/ 	.byte	0xff
	.zero		1


	//   ....[116]....
        /*0844*/ 	.word	0x00004070
        /*0848*/ 	.word	0x00000002
        /*084c*/ 	.word	0x00000000
        /*0850*/ 	.short	0x0101
        /*0852*/ 	.byte	0xff
	.zero		1


	//   ....[117]....
        /*0854*/ 	.word	0x00004100
        /*0858*/ 	.word	0x000000ff
        /*085c*/ 	.word	0x000001e0
        /*0860*/ 	.short	0x0106
        /*0862*/ 	.byte	0x04
	.zero		1


	//   ....[118]....
        /*0864*/ 	.word	0x00004120
        /*0868*/ 	.word	0x000000ff
        /*086c*/ 	.word	0x000001e0
        /*0870*/ 	.short	0x010a
        /*0872*/ 	.byte	0x04
	.zero		1


	//   ....[119]....
        /*0874*/ 	.word	0x000041b0
        /*0878*/ 	.word	0x000000ff
        /*087c*/ 	.word	0x000001e0
        /*0880*/ 	.short	0x0106
        /*0882*/ 	.byte	0x07
	.zero		1


	//   ....[120]....
        /*0884*/ 	.word	0x000041f0
        /*0888*/ 	.word	0x00000000
        /*088c*/ 	.word	0x000001e0
        /*0890*/ 	.short	0x010a
        /*0892*/ 	.byte	0xff
	.zero		1


	//   ....[121]....
        /*0894*/ 	.word	0x00004430
        /*0898*/ 	.word	0x000000ff
        /*089c*/ 	.word	0x00000008
        /*08a0*/ 	.short	0x010a
        /*08a2*/ 	.byte	0x05
	.zero		1


	//   ....[122]....
        /*08a4*/ 	.word	0x00004450
        /*08a8*/ 	.word	0x000000ff
        /*08ac*/ 	.word	0x00000008
        /*08b0*/ 	.short	0x010a
        /*08b2*/ 	.byte	0x05
	.zero		1


	//   ....[123]....
        /*08b4*/ 	.word	0x000045e0
        /*08b8*/ 	.word	0x000000ff
        /*08bc*/ 	.word	0x00000008
        /*08c0*/ 	.short	0x010a
        /*08c2*/ 	.byte	0x05
	.zero		1


	//   ....[124]....
        /*08c4*/ 	.word	0x00004600
        /*08c8*/ 	.word	0x000000ff
        /*08cc*/ 	.word	0x00000008
        /*08d0*/ 	.short	0x010a
        /*08d2*/ 	.byte	0x05
	.zero		1


	//   ....[125]....
        /*08d4*/ 	.word	0x000046c0
        /*08d8*/ 	.word	0x000000ff
        /*08dc*/ 	.word	0x00000000
        /*08e0*/ 	.short	0x0101
        /*08e2*/ 	.byte	0x04
	.zero		1


	//   ....[126]....
        /*08e4*/ 	.word	0x000049c0
        /*08e8*/ 	.word	0x00000000
        /*08ec*/ 	.word	0x000001d0
        /*08f0*/ 	.short	0x010a
        /*08f2*/ 	.byte	0xff
	.zero		1


	//   ....[127]....
        /*08f4*/ 	.word	0x00004a80
        /*08f8*/ 	.word	0x00000000
        /*08fc*/ 	.word	0x00000000
        /*0900*/ 	.short	0x0101
        /*0902*/ 	.byte	0xff
	.zero		1


	//   ....[128]....
        /*0904*/ 	.word	0x00004b40
        /*0908*/ 	.word	0x000000ff
        /*090c*/ 	.word	0x00000000
        /*0910*/ 	.short	0x010a
        /*0912*/ 	.byte	0x04
	.zero		1


	//   ....[129]....
        /*0914*/ 	.word	0x00004b50
        /*0918*/ 	.word	0x000000ff
        /*091c*/ 	.word	0x00000210
        /*0920*/ 	.short	0x010a
        /*0922*/ 	.byte	0x17
	.zero		1


	//   ....[130]....
        /*0924*/ 	.word	0x00004c00
        /*0928*/ 	.word	0x000000ff
        /*092c*/ 	.word	0x00000000
        /*0930*/ 	.short	0x010a
        /*0932*/ 	.byte	0x05
	.zero		1


	//   ....[131]....
        /*0934*/ 	.word	0x00004d40
        /*0938*/ 	.word	0x000000ff
        /*093c*/ 	.word	0x00000000
        /*0940*/ 	.short	0x010a
        /*0942*/ 	.byte	0x04
	.zero		1


	//   ....[132]....
        /*0944*/ 	.word	0x00004f90
        /*0948*/ 	.word	0x000000ff
        /*094c*/ 	.word	0x00000000
        /*0950*/ 	.short	0x010a
        /*0952*/ 	.byte	0x04
	.zero		1


	//   ....[133]....
        /*0954*/ 	.word	0x00005020
        /*0958*/ 	.word	0x000000ff
        /*095c*/ 	.word	0x00000000
        /*0960*/ 	.short	0x010a
        /*0962*/ 	.byte	0x05
	.zero		1


	//   ....[134]....
        /*0964*/ 	.word	0x000050b0
        /*0968*/ 	.word	0x000000ff
        /*096c*/ 	.word	0x00000000
        /*0970*/ 	.short	0x010a
        /*0972*/ 	.byte	0x05
	.zero		1


	//   ....[135]....
        /*0974*/ 	.word	0x00005150
        /*0978*/ 	.word	0x00000000
        /*097c*/ 	.word	0x00000000
        /*0980*/ 	.short	0x010a
        /*0982*/ 	.byte	0xff
	.zero		1


	//   ....[136]....
        /*0984*/ 	.word	0x00005190
        /*0988*/ 	.word	0x00000000
        /*098c*/ 	.word	0x00000000
        /*0990*/ 	.short	0x010a
        /*0992*/ 	.byte	0xff
	.zero		1


	//   ....[137]....
        /*0994*/ 	.word	0x00005200
        /*0998*/ 	.word	0x000000ff
        /*099c*/ 	.word	0x00000000
        /*09a0*/ 	.short	0x0101
        /*09a2*/ 	.byte	0x04
	.zero		1


	//   ....[138]....
        /*09a4*/ 	.word	0x00005240
        /*09a8*/ 	.word	0x000000ff
        /*09ac*/ 	.word	0x00000250
        /*09b0*/ 	.short	0x010a
        /*09b2*/ 	.byte	0x11
	.zero		1


	//   ....[139]....
        /*09b4*/ 	.word	0x00005290
        /*09b8*/ 	.word	0x000000ff
        /*09bc*/ 	.word	0x00000000
        /*09c0*/ 	.short	0x0101
        /*09c2*/ 	.byte	0x04
	.zero		1


	//   ....[140]....
        /*09c4*/ 	.word	0x00005710
        /*09c8*/ 	.word	0x0000000c
        /*09cc*/ 	.word	0x000001d0
        /*09d0*/ 	.short	0x010a
        /*09d2*/ 	.byte	0xff
	.zero		1


	//   ....[141]....
        /*09d4*/ 	.word	0x00005880
        /*09d8*/ 	.word	0x00000000
        /*09dc*/ 	.word	0x00000000
        /*09e0*/ 	.short	0x0101
        /*09e2*/ 	.byte	0xff
	.zero		1


	//   ....[142]....
        /*09e4*/ 	.word	0x00005d10
        /*09e8*/ 	.word	0x000000ff
        /*09ec*/ 	.word	0x000001c8
        /*09f0*/ 	.short	0x010a
        /*09f2*/ 	.byte	0x15
	.zero		1


	//   ....[143]....
        /*09f4*/ 	.word	0x00005e90
        /*09f8*/ 	.word	0x000000ff
        /*09fc*/ 	.word	0x000001b0
        /*0a00*/ 	.short	0x010a
        /*0a02*/ 	.byte	0x15
	.zero		1


	//   ....[144]....
        /*0a04*/ 	.word	0x00006080
        /*0a08*/ 	.word	0x000000ff
        /*0a0c*/ 	.word	0x000001a0
        /*0a10*/ 	.short	0x010b
        /*0a12*/ 	.byte	0x15
	.zero		1


	//   ....[145]....
        /*0a14*/ 	.word	0x00006090
        /*0a18*/ 	.word	0x000000ff
        /*0a1c*/ 	.word	0x00000000
        /*0a20*/ 	.short	0x0101
        /*0a22*/ 	.byte	0x06
	.zero		1


	//   ....[146]....
        /*0a24*/ 	.word	0x000060a0
        /*0a28*/ 	.word	0x000000ff
        /*0a2c*/ 	.word	0x000001b8
        /*0a30*/ 	.short	0x010a
        /*0a32*/ 	.byte	0x15
	.zero		1


	//   ....[147]....
        /*0a34*/ 	.word	0x000062e0
        /*0a38*/ 	.word	0x000000ff
        /*0a3c*/ 	.word	0x000001a8
        /*0a40*/ 	.short	0x010b
        /*0a42*/ 	.byte	0x15
	.zero		1


	//   ....[148]....
        /*0a44*/ 	.word	0x000062f0
        /*0a48*/ 	.word	0x000000ff
        /*0a4c*/ 	.word	0x00000000
        /*0a50*/ 	.short	0x0101
        /*0a52*/ 	.byte	0x25
	.zero		1


	//   ....[149]....
        /*0a54*/ 	.word	0x00006330
        /*0a58*/ 	.word	0x000000ff
        /*0a5c*/ 	.word	0x000001b0
        /*0a60*/ 	.short	0x010a
        /*0a62*/ 	.byte	0x15
	.zero		1


	//   ....[150]....
        /*0a64*/ 	.word	0x00006370
        /*0a68*/ 	.word	0x00000000
        /*0a6c*/ 	.word	0x000001b8
        /*0a70*/ 	.short	0x010a
        /*0a72*/ 	.byte	0xff
	.zero		1


	//   ....[151]....
        /*0a74*/ 	.word	0x00006690
        /*0a78*/ 	.word	0x00000003
        /*0a7c*/ 	.word	0x000001d0
        /*0a80*/ 	.short	0x010a
        /*0a82*/ 	.byte	0xff
	.zero		1


	//   ....[152]....
        /*0a84*/ 	.word	0x00006810
        /*0a88*/ 	.word	0x00000000
        /*0a8c*/ 	.word	0x00000000
        /*0a90*/ 	.short	0x0101
        /*0a92*/ 	.byte	0xff
	.zero		1


	//   ....[153]....
        /*0a94*/ 	.word	0x000072b0
        /*0a98*/ 	.word	0x00000004
        /*0a9c*/ 	.word	0x000001a0
        /*0aa0*/ 	.short	0x010a
        /*0aa2*/ 	.byte	0xff
	.zero		1


	//   ....[154]....
        /*0aa4*/ 	.word	0x000072c0
        /*0aa8*/ 	.word	0x00000052
        /*0aac*/ 	.word	0x000001f0
        /*0ab0*/ 	.short	0x010a
        /*0ab2*/ 	.byte	0xff
	.zero		1


	//   ....[155]....
        /*0ab4*/ 	.word	0x00007430
        /*0ab8*/ 	.word	0x00000004
        /*0abc*/ 	.word	0x000001a0
        /*0ac0*/ 	.short	0x010a
        /*0ac2*/ 	.byte	0xff
	.zero		1


	//   ....[156]....
        /*0ac4*/ 	.word	0x00007550
        /*0ac8*/ 	.word	0x00000000
        /*0acc*/ 	.word	0x00000000
        /*0ad0*/ 	.short	0x0101
        /*0ad2*/ 	.byte	0xff
	.zero		1


	//   ....[157]....
        /*0ad4*/ 	.word	0x000075d0
        /*0ad8*/ 	.word	0x00000052
        /*0adc*/ 	.word	0x000001f0
        /*0ae0*/ 	.short	0x010a
        /*0ae2*/ 	.byte	0xff
	.zero		1


	//   ....[158]....
        /*0ae4*/ 	.word	0x000081a0
        /*0ae8*/ 	.word	0x00000003
        /*0aec*/ 	.word	0x000001a0
        /*0af0*/ 	.short	0x010a
        /*0af2*/ 	.byte	0xff
	.zero		1


	//   ....[159]....
        /*0af4*/ 	.word	0x00008250
        /*0af8*/ 	.word	0x00000003
        /*0afc*/ 	.word	0x000001a0
        /*0b00*/ 	.short	0x010a
        /*0b02*/ 	.byte	0xff
	.zero		1


	//   ....[160]....
        /*0b04*/ 	.word	0x00008370
        /*0b08*/ 	.word	0x00000000
        /*0b0c*/ 	.word	0x00000000
        /*0b10*/ 	.short	0x0101
        /*0b12*/ 	.byte	0xff
	.zero		1


	//   ....[161]....
        /*0b14*/ 	.word	0x00008630
        /*0b18*/ 	.word	0x00000052
        /*0b1c*/ 	.word	0x00000000
        /*0b20*/ 	.short	0x0101
        /*0b22*/ 	.byte	0xff
	.zero		1


	//   ....[162]....
        /*0b24*/ 	.word	0x000090a0
        /*0b28*/ 	.word	0x00000000
        /*0b2c*/ 	.word	0x00000240
        /*0b30*/ 	.short	0x010a
        /*0b32*/ 	.byte	0xff
	.zero		1


	//   ....[163]....
        /*0b34*/ 	.word	0x00009100
        /*0b38*/ 	.word	0x00000000
        /*0b3c*/ 	.word	0x000000d0
        /*0b40*/ 	.short	0x010a
        /*0b42*/ 	.byte	0xff
	.zero		1


	//   ....[164]....
        /*0b44*/ 	.word	0x00009160
        /*0b48*/ 	.word	0x00000000
        /*0b4c*/ 	.word	0x000000d0
        /*0b50*/ 	.short	0x010a
        /*0b52*/ 	.byte	0xff
	.zero		1


	//   ....[165]....
        /*0b54*/ 	.word	0x000091b0
        /*0b58*/ 	.word	0x00000003
        /*0b5c*/ 	.word	0x000001d0
        /*0b60*/ 	.short	0x010a
        /*0b62*/ 	.byte	0xff
	.zero		1


	//   ....[166]....
        /*0b64*/ 	.word	0x00009210
        /*0b68*/ 	.word	0x00000000
        /*0b6c*/ 	.word	0x00000000
        /*0b70*/ 	.short	0x010a
        /*0b72*/ 	.byte	0xff
	.zero		1


	//   ....[167]....
        /*0b74*/ 	.word	0x00009270
        /*0b78*/ 	.word	0x00000000
        /*0b7c*/ 	.word	0x00000000
        /*0b80*/ 	.short	0x010a
        /*0b82*/ 	.byte	0xff
	.zero		1


	//   ....[168]....
        /*0b84*/ 	.word	0x000092d0
        /*0b88*/ 	.word	0x00000000
        /*0b8c*/ 	.word	0x00000000
        /*0b90*/ 	.short	0x010a
        /*0b92*/ 	.byte	0xff
	.zero		1


	//   ....[169]....
        /*0b94*/ 	.word	0x00009330
        /*0b98*/ 	.word	0x00000000
        /*0b9c*/ 	.word	0x00000000
        /*0ba0*/ 	.short	0x010a
        /*0ba2*/ 	.byte	0xff
	.zero		1


	//   ....[170]....
        /*0ba4*/ 	.word	0x00009390
        /*0ba8*/ 	.word	0x00000000
        /*0bac*/ 	.word	0x00000000
        /*0bb0*/ 	.short	0x010a
        /*0bb2*/ 	.byte	0xff
	.zero		1


	//   ....[171]....
        /*0bb4*/ 	.word	0x000093f0
        /*0bb8*/ 	.word	0x00000000
        /*0bbc*/ 	.word	0x00000000
        /*0bc0*/ 	.short	0x010a
        /*0bc2*/ 	.byte	0xff
	.zero		1


	//   ....[172]....
        /*0bc4*/ 	.word	0x00009450
        /*0bc8*/ 	.word	0x00000000
        /*0bcc*/ 	.word	0x00000000
        /*0bd0*/ 	.short	0x010a
        /*0bd2*/ 	.byte	0xff
	.zero		1


	//   ....[173]....
        /*0bd4*/ 	.word	0x000094b0
        /*0bd8*/ 	.word	0x00000000
        /*0bdc*/ 	.word	0x00000000
        /*0be0*/ 	.short	0x010a
        /*0be2*/ 	.byte	0xff
	.zero		1


	//   ....[174]....
        /*0be4*/ 	.word	0x00009510
        /*0be8*/ 	.word	0x00000000
        /*0bec*/ 	.word	0x00000000
        /*0bf0*/ 	.short	0x010a
        /*0bf2*/ 	.byte	0xff
	.zero		1


	//   ....[175]....
        /*0bf4*/ 	.word	0x00009570
        /*0bf8*/ 	.word	0x00000000
        /*0bfc*/ 	.word	0x00000000
        /*0c00*/ 	.short	0x010a
        /*0c02*/ 	.byte	0xff
	.zero		1


	//   ....[176]....
        /*0c04*/ 	.word	0x000095d0
        /*0c08*/ 	.word	0x00000000
        /*0c0c*/ 	.word	0x00000000
        /*0c10*/ 	.short	0x010a
        /*0c12*/ 	.byte	0xff
	.zero		1


	//   ....[177]....
        /*0c14*/ 	.word	0x00009630
        /*0c18*/ 	.word	0x00000000
        /*0c1c*/ 	.word	0x00000000
        /*0c20*/ 	.short	0x010a
        /*0c22*/ 	.byte	0xff
	.zero		1


	//   ....[178]....
        /*0c24*/ 	.word	0x00009690
        /*0c28*/ 	.word	0x00000000
        /*0c2c*/ 	.word	0x00000000
        /*0c30*/ 	.short	0x010a
        /*0c32*/ 	.byte	0xff
	.zero		1


	//   ....[179]....
        /*0c34*/ 	.word	0x000096f0
        /*0c38*/ 	.word	0x00000000
        /*0c3c*/ 	.word	0x00000000
        /*0c40*/ 	.short	0x010a
        /*0c42*/ 	.byte	0xff
	.zero		1


	//   ....[180]....
        /*0c44*/ 	.word	0x00009750
        /*0c48*/ 	.word	0x00000000
        /*0c4c*/ 	.word	0x00000000
        /*0c50*/ 	.short	0x010a
        /*0c52*/ 	.byte	0xff
	.zero		1


	//   ....[181]....
        /*0c54*/ 	.word	0x000097b0
        /*0c58*/ 	.word	0x00000000
        /*0c5c*/ 	.word	0x00000000
        /*0c60*/ 	.short	0x010a
        /*0c62*/ 	.byte	0xff
	.zero		1


	//   ....[182]....
        /*0c64*/ 	.word	0x00009810
        /*0c68*/ 	.word	0x00000000
        /*0c6c*/ 	.word	0x00000000
        /*0c70*/ 	.short	0x010a
        /*0c72*/ 	.byte	0xff
	.zero		1


	//   ....[183]....
        /*0c74*/ 	.word	0x00009870
        /*0c78*/ 	.word	0x00000000
        /*0c7c*/ 	.word	0x00000000
        /*0c80*/ 	.short	0x010a
        /*0c82*/ 	.byte	0xff
	.zero		1


	//   ....[184]....
        /*0c84*/ 	.word	0x000098d0
        /*0c88*/ 	.word	0x00000000
        /*0c8c*/ 	.word	0x00000000
        /*0c90*/ 	.short	0x010a
        /*0c92*/ 	.byte	0xff
	.zero		1


	//   ....[185]....
        /*0c94*/ 	.word	0x00009930
        /*0c98*/ 	.word	0x00000000
        /*0c9c*/ 	.word	0x00000000
        /*0ca0*/ 	.short	0x010a
        /*0ca2*/ 	.byte	0xff
	.zero		1


	//   ....[186]....
        /*0ca4*/ 	.word	0x00009990
        /*0ca8*/ 	.word	0x00000000
        /*0cac*/ 	.word	0x00000000
        /*0cb0*/ 	.short	0x010a
        /*0cb2*/ 	.byte	0xff
	.zero		1


	//   ....[187]....
        /*0cb4*/ 	.word	0x000099f0
        /*0cb8*/ 	.word	0x00000000
        /*0cbc*/ 	.word	0x00000000
        /*0cc0*/ 	.short	0x010a
        /*0cc2*/ 	.byte	0xff
	.zero		1


	//   ....[188]....
        /*0cc4*/ 	.word	0x00009a50
        /*0cc8*/ 	.word	0x00000000
        /*0ccc*/ 	.word	0x00000000
        /*0cd0*/ 	.short	0x010a
        /*0cd2*/ 	.byte	0xff
	.zero		1


	//   ....[189]....
        /*0cd4*/ 	.word	0x00009ab0
        /*0cd8*/ 	.word	0x00000000
        /*0cdc*/ 	.word	0x00000000
        /*0ce0*/ 	.short	0x010a
        /*0ce2*/ 	.byte	0xff
	.zero		1


	//   ....[190]....
        /*0ce4*/ 	.word	0x00009b10
        /*0ce8*/ 	.word	0x00000000
        /*0cec*/ 	.word	0x00000000
        /*0cf0*/ 	.short	0x010a
        /*0cf2*/ 	.byte	0xff
	.zero		1


	//   ....[191]....
        /*0cf4*/ 	.word	0x00009b60
        /*0cf8*/ 	.word	0x00000002
        /*0cfc*/ 	.word	0x00000230
        /*0d00*/ 	.short	0x010a
        /*0d02*/ 	.byte	0xff
	.zero		1


	//   ....[192]....
        /*0d04*/ 	.word	0x00009bc0
        /*0d08*/ 	.word	0x00000002
        /*0d0c*/ 	.word	0x000001e0
        /*0d10*/ 	.short	0x010a
        /*0d12*/ 	.byte	0xff
	.zero		1


	//   ....[193]....
        /*0d14*/ 	.word	0x00009c10
        /*0d18*/ 	.word	0x00000002
        /*0d1c*/ 	.word	0x000001d0
        /*0d20*/ 	.short	0x010a
        /*0d22*/ 	.byte	0xff
	.zero		1


	//   ....[194]....
        /*0d24*/ 	.word	0x00009c70
        /*0d28*/ 	.word	0x00000000
        /*0d2c*/ 	.word	0x000001e0
        /*0d30*/ 	.short	0x010a
        /*0d32*/ 	.byte	0xff
	.zero		1


	//   ....[195]....
        /*0d34*/ 	.word	0x00009cd0
        /*0d38*/ 	.word	0x00000005
        /*0d3c*/ 	.word	0x00000008
        /*0d40*/ 	.short	0x010a
        /*0d42*/ 	.byte	0xff
	.zero		1


	//   ....[196]....
        /*0d44*/ 	.word	0x00009db0
        /*0d48*/ 	.word	0x00000000
        /*0d4c*/ 	.word	0x00000008
        /*0d50*/ 	.short	0x010a
        /*0d52*/ 	.byte	0xff
	.zero		1


	//   ....[197]....
        /*0d54*/ 	.word	0x00009e00
        /*0d58*/ 	.word	0x00000000
        /*0d5c*/ 	.word	0x000001d0
        /*0d60*/ 	.short	0x010a
        /*0d62*/ 	.byte	0xff
	.zero		1


	//   ....[198]....
        /*0d64*/ 	.word	0x00009e60
        /*0d68*/ 	.word	0x00000000
        /*0d6c*/ 	.word	0x00000210
        /*0d70*/ 	.short	0x010a
        /*0d72*/ 	.byte	0xff
	.zero		1


	//   ....[199]....
        /*0d74*/ 	.word	0x00009ec0
        /*0d78*/ 	.word	0x00000000
        /*0d7c*/ 	.word	0x00000000
        /*0d80*/ 	.short	0x010a
        /*0d82*/ 	.byte	0xff
	.zero		1


	//   ....[200]....
        /*0d84*/ 	.word	0x00009f20
        /*0d88*/ 	.word	0x00000000
        /*0d8c*/ 	.word	0x00000000
        /*0d90*/ 	.short	0x010a
        /*0d92*/ 	.byte	0xff
	.zero		1


	//   ....[201]....
        /*0d94*/ 	.word	0x00009f80
        /*0d98*/ 	.word	0x00000000
        /*0d9c*/ 	.word	0x00000000
        /*0da0*/ 	.short	0x010a
        /*0da2*/ 	.byte	0xff
	.zero		1


	//   ....[202]....
        /*0da4*/ 	.word	0x00009fe0
        /*0da8*/ 	.word	0x00000000
        /*0dac*/ 	.word	0x00000000
        /*0db0*/ 	.short	0x010a
        /*0db2*/ 	.byte	0xff
	.zero		1


	//   ....[203]....
        /*0db4*/ 	.word	0x0000a040
        /*0db8*/ 	.word	0x00000000
        /*0dbc*/ 	.word	0x00000250
        /*0dc0*/ 	.short	0x010a
        /*0dc2*/ 	.byte	0xff
	.zero		1


	//   ....[204]....
        /*0dc4*/ 	.word	0x0000a090
        /*0dc8*/ 	.word	0x0000000c
        /*0dcc*/ 	.word	0x000001d0
        /*0dd0*/ 	.short	0x010a
        /*0dd2*/ 	.byte	0xff
	.zero		1


	//   ....[205]....
        /*0dd4*/ 	.word	0x0000a0f0
        /*0dd8*/ 	.word	0x00000000
        /*0ddc*/ 	.word	0x000001c8
        /*0de0*/ 	.short	0x010a
        /*0de2*/ 	.byte	0xff
	.zero		1


	//   ....[206]....
        /*0de4*/ 	.word	0x0000a150
        /*0de8*/ 	.word	0x00000000
        /*0dec*/ 	.word	0x000001b0
        /*0df0*/ 	.short	0x010a
        /*0df2*/ 	.byte	0xff
	.zero		1


	//   ....[207]....
        /*0df4*/ 	.word	0x0000a1b0
        /*0df8*/ 	.word	0x00000000
        /*0dfc*/ 	.word	0x000001b8
        /*0e00*/ 	.short	0x010a
        /*0e02*/ 	.byte	0xff
	.zero		1


	//   ....[208]....
        /*0e04*/ 	.word	0x0000a210
        /*0e08*/ 	.word	0x00000000
        /*0e0c*/ 	.word	0x000001b0
        /*0e10*/ 	.short	0x010a
        /*0e12*/ 	.byte	0xff
	.zero		1


	//   ....[209]....
        /*0e14*/ 	.word	0x0000a260
        /*0e18*/ 	.word	0x00000003
        /*0e1c*/ 	.word	0x000001d0
        /*0e20*/ 	.short	0x010a
        /*0e22*/ 	.byte	0xff
	.zero		1


	//   ....[210]....
        /*0e24*/ 	.word	0x0000a2b0
        /*0e28*/ 	.word	0x00000004
        /*0e2c*/ 	.word	0x000001a0
        /*0e30*/ 	.short	0x010a
        /*0e32*/ 	.byte	0xff
	.zero		1


	//   ....[211]....
        /*0e34*/ 	.word	0x0000a300
        /*0e38*/ 	.word	0x00000052
        /*0e3c*/ 	.word	0x000001f0
        /*0e40*/ 	.short	0x010a
        /*0e42*/ 	.byte	0xff
	.zero		1


	//   ....[212]....
        /*0e44*/ 	.word	0x0000a350
        /*0e48*/ 	.word	0x00000003
        /*0e4c*/ 	.word	0x000001a0
        /*0e50*/ 	.short	0x010a
        /*0e52*/ 	.byte	0xff
	.zero		1


	//----- nvinfo : EIATTR_NUM_MBARRIERS
	.align		4
.L_47:
        /*0e54*/ 	.byte	0x03, 0x38
        /*0e56*/ 	.short	0x004b


	//----- nvinfo : EIATTR_EXIT_INSTR_OFFSETS
	.align		4
        /*0e58*/ 	.byte	0x04, 0x1c
        /*0e5a*/ 	.short	(.L_49 - .L_48)


	//   ....[0]....
.L_48:
        /*0e5c*/ 	.word	0x00003cd0


	//   ....[1]....
        /*0e60*/ 	.word	0x000041c0


	//   ....[2]....
        /*0e64*/ 	.word	0x00004220


	//   ....[3]....
        /*0e68*/ 	.word	0x000054c0


	//   ....[4]....
        /*0e6c*/ 	.word	0x000063a0


	//   ....[5]....
        /*0e70*/ 	.word	0x000063e0


	//   ....[6]....
        /*0e74*/ 	.word	0x00009090


	//----- nvinfo : EIATTR_MAX_THREADS
	.align		4
.L_49:
        /*0e78*/ 	.byte	0x04, 0x05
        /*0e7a*/ 	.short	(.L_51 - .L_50)
.L_50:
        /*0e7c*/ 	.word	0x00000100
        /*0e80*/ 	.word	0x00000001
        /*0e84*/ 	.word	0x00000001


	//----- nvinfo : EIATTR_CRS_STACK_SIZE
	.align		4
.L_51:
        /*0e88*/ 	.byte	0x04, 0x1e
        /*0e8a*/ 	.short	(.L_53 - .L_52)
.L_52:
        /*0e8c*/ 	.word	0x00000000


	//----- nvinfo : EIATTR_CBANK_PARAM_SIZE
	.align		4
.L_53:
        /*0e90*/ 	.byte	0x03, 0x19
        /*0e92*/ 	.short	0x0800


	//----- nvinfo : EIATTR_PARAM_CBANK
	.align		4
        /*0e94*/ 	.byte	0x04, 0x0a
        /*0e96*/ 	.short	(.L_55 - .L_54)
	.align		4
.L_54:
        /*0e98*/ 	.word	index@(.nv.constant0._ZN7cutlass13device_kernelINS_4gemm6kernel13GemmUniversalIN4cute5tupleIJiiiiEEENS1_10collective13CollectiveMmaINS1_35MainloopSm100TmaUmmaWarpSpecializedILi26ELi2ELi4ENS5_IJNS4_1CILi4EEESB_NSA_ILi1EEEEEEEENS5_IJNSA_ILi128EEESF_NSA_ILi64EEEEEEaNS5_IJlSC_lEEEaSI_NS4_8TiledMMAINS4_8MMA_AtomIJNS4_21SM100_MMA_S8_2x1SM_SSIaaiLi128ELi128ELNS4_4UMMA5MajorE0ELSN_0ELNSM_8SaturateE0EEEEEENS4_6LayoutINS5_IJSC_SC_SC_EEENS5_IJNSA_ILi0EEEST_ST_EEEEENS5_IJNS4_10UnderscoreESW_SW_EEEEENS4_28SM100_TMA_2SM_LOAD_MULTICASTENS4_14ComposedLayoutINS4_7SwizzleILi2ELi4ELi3EEENS4_18smem_ptr_flag_bitsILi8EEENSR_INS5_IJNSA_ILi8EEESG_EEENS5_IJSG_SC_EEEEEEEvNS4_8identityESZ_S19_vS1A_EENS_8epilogue10collective18CollectiveEpilogueINS1C_23Sm100TmaWarpSpecializedILi2ELi2ELi32ELb0ELb0EEEJNS5_IJSG_SF_SG_EEENS5_IJNSR_ISG_SC_EENSR_INS5_IJNSA_ILi32EEENSA_ILi2EEEEEENS5_IJSC_SG_EEEEEEEEaSI_aSI_NS1C_6fusion15FusionCallbacksIS1G_NS1P_17LinearCombinationIaiaiLNS_15FloatRoundStyleE2EEES1H_S1O_JEEENS4_5SM1004TMEM4LOAD26SM100_TMEM_LOAD_32dp32b32xENS4_13SM90_TMA_LOADENS10_INS11_ILi1ELi4ELi3EEES14_NSR_INS5_IJS15_S1J_EEENS5_IJS1J_SC_EEEEEEENS4_39AutoVectorizingCopyWithAssumedAlignmentILi128EEENS4_14SM90_TMA_STOREES24_S26_S26_EEEvvEEEEvNT_6ParamsE)
        /*0e9c*/ 	.short	0x0380
        /*0e9e*/ 	.short	0x0800


	//----- nvinfo : EIATTR_SW_WAR
	.align		4
.L_55:
        /*0ea0*/ 	.byte	0x04, 0x36
        /*0ea2*/ 	.short	(.L_57 - .L_56)
.L_56:
        /*0ea4*/ 	.word	0x00000008
.L_57:


//--------------------- .nv.callgraph             --------------------------
	.section	.nv.callgraph,"",@"SHT_CUDA_CALLGRAPH"
	.align	4
	.sectionentsize	8
	.align		4
        /*0000*/ 	.word	0x00000000
	.align		4
        /*0004*/ 	.word	0xffffffff
	.align		4
        /*0008*/ 	.word	index@(_ZN7cutlass13device_kernelINS_4gemm6kernel13GemmUniversalIN4cute5tupleIJiiiiEEENS1_10collective13CollectiveMmaINS1_35MainloopSm100TmaUmmaWarpSpecializedILi26ELi2ELi4ENS5_IJNS4_1CILi4EEESB_NSA_ILi1EEEEEEEENS5_IJNSA_ILi128EEESF_NSA_ILi64EEEEEEaNS5_IJlSC_lEEEaSI_NS4_8TiledMMAINS4_8MMA_AtomIJNS4_21SM100_MMA_S8_2x1SM_SSIaaiLi128ELi128ELNS4_4UMMA5MajorE0ELSN_0ELNSM_8SaturateE0EEEEEENS4_6LayoutINS5_IJSC_SC_SC_EEENS5_IJNSA_ILi0EEEST_ST_EEEEENS5_IJNS4_10UnderscoreESW_SW_EEEEENS4_28SM100_TMA_2SM_LOAD_MULTICASTENS4_14ComposedLayoutINS4_7SwizzleILi2ELi4ELi3EEENS4_18smem_ptr_flag_bitsILi8EEENSR_INS5_IJNSA_ILi8EEESG_EEENS5_IJSG_SC_EEEEEEEvNS4_8identityESZ_S19_vS1A_EENS_8epilogue10collective18CollectiveEpilogueINS1C_23Sm100TmaWarpSpecializedILi2ELi2ELi32ELb0ELb0EEEJNS5_IJSG_SF_SG_EEENS5_IJNSR_ISG_SC_EENSR_INS5_IJNSA_ILi32EEENSA_ILi2EEEEEENS5_IJSC_SG_EEEEEEEEaSI_aSI_NS1C_6fusion15FusionCallbacksIS1G_NS1P_17LinearCombinationIaiaiLNS_15FloatRoundStyleE2EEES1H_S1O_JEEENS4_5SM1004TMEM4LOAD26SM100_TMEM_LOAD_32dp32b32xENS4_13SM90_TMA_LOADENS10_INS11_ILi1ELi4ELi3EEES14_NSR_INS5_IJS15_S1J_EEENS5_IJS1J_SC_EEEEEEENS4_39AutoVectorizingCopyWithAssumedAlignmentILi128EEENS4_14SM90_TMA_STOREES24_S26_S26_EEEvvEEEEvNT_6ParamsE)
	.align		4
        /*000c*/ 	.word	index@(__assertfail)
	.align		4
        /*0010*/ 	.word	0x00000000
	.align		4
        /*0014*/ 	.word	0xfffffffe
	.align		4
        /*0018*/ 	.word	0x00000000
	.align		4
        /*001c*/ 	.word	0xfffffffd
	.align		4
        /*0020*/ 	.word	0x00000000
	.align		4
        /*0024*/ 	.word	0xfffffffc


//--------------------- .nv.constant4             --------------------------
	.section	.nv.constant4,"a",@progbits
	.align	8
	.align		8
.nv.constant4:
        /*0000*/ 	.dword	__assertfail
	.align		8
        /*0008*/ 	.dword	__unnamed_1
	.align		8
        /*0010*/ 	.dword	__unnamed_2
	.align		8
        /*0018*/ 	.dword	_ZN40_INTERNAL_5d94655d_4_k_cu_1845c649_193364cuda3std3__45__cpo5beginE
	.align		8
        /*0020*/ 	.dword	_ZN40_INTERNAL_5d94655d_4_k_cu_1845c649_193364cuda3std3__45__cpo3endE
	.align		8
        /*0028*/ 	.dword	_ZN40_INTERNAL_5d94655d_4_k_cu_1845c649_193364cuda3std3__45__cpo6cbeginE
	.align		8
        /*0030*/ 	.dword	_ZN40_INTERNAL_5d94655d_4_k_cu_1845c649_193364cuda3std3__45__cpo4cendE
	.align		8
        /*0038*/ 	.dword	_ZN40_INTERNAL_5d94655d_4_k_cu_1845c649_193364cuda3std3__442_GLOBAL__N__5d94655d_4_k_cu_1845c649_193366ignoreE
	.align		8
        /*0040*/ 	.dword	_ZN40_INTERNAL_5d94655d_4_k_cu_1845c649_193364cuda3std3__419piecewise_constructE
	.align		8
        /*0048*/ 	.dword	_ZN40_INTERNAL_5d94655d_4_k_cu_1845c649_193364cuda3std3__48in_placeE
	.align		8
        /*0050*/ 	.dword	_ZN40_INTERNAL_5d94655d_4_k_cu_1845c649_193364cuda3std6ranges3__45__cpo4swapE
	.align		8
        /*0058*/ 	.dword	_ZN40_INTERNAL_5d94655d_4_k_cu_1845c649_193364cuda3std6ranges3__45__cpo9iter_moveE
	.align		8
        /*0060*/ 	.dword	_ZN40_INTERNAL_5d94655d_4_k_cu_1845c649_193364cute7productE
	.align		8
        /*0068*/ 	.dword	_ZN40_INTERNAL_5d94655d_4_k_cu_1845c649_193364cute1_E
	.align		8
        /*0070*/ 	.dword	$str$25
	.align		8
        /*0078*/ 	.dword	$str$26
	.align		8
        /*0080*/ 	.dword	$str$27
	.align		8
        /*0088*/ 	.dword	$str$28


//--------------------- .text._ZN7cutlass13device_kernelINS_4gemm6kernel13GemmUniversalIN4cute5tupleIJiiiiEEENS1_10collective13CollectiveMmaINS1_35MainloopSm100TmaUmmaWarpSpecializedILi26ELi2ELi4ENS5_IJNS4_1CILi4EEESB_NSA_ILi1EEEEEEEENS5_IJNSA_ILi128EEESF_NSA_ILi64EEEEEEaNS5_IJlSC_lEEEaSI_NS4_8TiledMMAINS4_8MMA_AtomIJNS4_21SM100_MMA_S8_2x1SM_SSIaaiLi128ELi128ELNS4_4UMMA5MajorE0ELSN_0ELNSM_8SaturateE0EEEEEENS4_6LayoutINS5_IJSC_SC_SC_EEENS5_IJNSA_ILi0EEEST_ST_EEEEENS5_IJNS4_10UnderscoreESW_SW_EEEEENS4_28SM100_TMA_2SM_LOAD_MULTICASTENS4_14ComposedLayoutINS4_7SwizzleILi2ELi4ELi3EEENS4_18smem_ptr_flag_bitsILi8EEENSR_INS5_IJNSA_ILi8EEESG_EEENS5_IJSG_SC_EEEEEEEvNS4_8identityESZ_S19_vS1A_EENS_8epilogue10collective18CollectiveEpilogueINS1C_23Sm100TmaWarpSpecializedILi2ELi2ELi32ELb0ELb0EEEJNS5_IJSG_SF_SG_EEENS5_IJNSR_ISG_SC_EENSR_INS5_IJNSA_ILi32EEENSA_ILi2EEEEEENS5_IJSC_SG_EEEEEEEEaSI_aSI_NS1C_6fusion15FusionCallbacksIS1G_NS1P_17LinearCombinationIaiaiLNS_15FloatRoundStyleE2EEES1H_S1O_JEEENS4_5SM1004TMEM4LOAD26SM100_TMEM_LOAD_32dp32b32xENS4_13SM90_TMA_LOADENS10_INS11_ILi1ELi4ELi3EEES14_NSR_INS5_IJS15_S1J_EEENS5_IJS1J_SC_EEEEEEENS4_39AutoVectorizingCopyWithAssumedAlignmentILi128EEENS4_14SM90_TMA_STOREES24_S26_S26_EEEvvEEEEvNT_6ParamsE --------------------------
	.section	.text._ZN7cutlass13device_kernelINS_4gemm6kernel13GemmUniversalIN4cute5tupleIJiiiiEEENS1_10collective13CollectiveMmaINS1_35MainloopSm100TmaUmmaWarpSpecializedILi26ELi2ELi4ENS5_IJNS4_1CILi4EEESB_NSA_ILi1EEEEEEEENS5_IJNSA_ILi128EEESF_NSA_ILi64EEEEEEaNS5_IJlSC_lEEEaSI_NS4_8TiledMMAINS4_8MMA_AtomIJNS4_21SM100_MMA_S8_2x1SM_SSIaaiLi128ELi128ELNS4_4UMMA5MajorE0ELSN_0ELNSM_8SaturateE0EEEEEENS4_6LayoutINS5_IJSC_SC_SC_EEENS5_IJNSA_ILi0EEEST_ST_EEEEENS5_IJNS4_10UnderscoreESW_SW_EEEEENS4_28SM100_TMA_2SM_LOAD_MULTICASTENS4_14ComposedLayoutINS4_7SwizzleILi2ELi4ELi3EEENS4_18smem_ptr_flag_bitsILi8EEENSR_INS5_IJNSA_ILi8EEESG_EEENS5_IJSG_SC_EEEEEEEvNS4_8identityESZ_S19_vS1A_EENS_8epilogue10collective18CollectiveEpilogueINS1C_23Sm100TmaWarpSpecializedILi2ELi2ELi32ELb0ELb0EEEJNS5_IJSG_SF_SG_EEENS5_IJNSR_ISG_SC_EENSR_INS5_IJNSA_ILi32EEENSA_ILi2EEEEEENS5_IJSC_SG_EEEEEEEEaSI_aSI_NS1C_6fusion15FusionCallbacksIS1G_NS1P_17LinearCombinationIaiaiLNS_15FloatRoundStyleE2EEES1H_S1O_JEEENS4_5SM1004TMEM4LOAD26SM100_TMEM_LOAD_32dp32b32xENS4_13SM90_TMA_LOADENS10_INS11_ILi1ELi4ELi3EEES14_NSR_INS5_IJS15_S1J_EEENS5_IJS1J_SC_EEEEEEENS4_39AutoVectorizingCopyWithAssumedAlignmentILi128EEENS4_14SM90_TMA_STOREES24_S26_S26_EEEvvEEEEvNT_6ParamsE,"ax",@progbits
	.align	128
.text._ZN7cutlass13device_kernelINS_4gemm6kernel13GemmUniversalIN4cute5tupleIJiiiiEEENS1_10collective13CollectiveMmaINS1_35MainloopSm100TmaUmmaWarpSpecializedILi26ELi2ELi4ENS5_IJNS4_1CILi4EEESB_NSA_ILi1EEEEEEEENS5_IJNSA_ILi128EEESF_NSA_ILi64EEEEEEaNS5_IJlSC_lEEEaSI_NS4_8TiledMMAINS4_8MMA_AtomIJNS4_21SM100_MMA_S8_2x1SM_SSIaaiLi128ELi128ELNS4_4UMMA5MajorE0ELSN_0ELNSM_8SaturateE0EEEEEENS4_6LayoutINS5_IJSC_SC_SC_EEENS5_IJNSA_ILi0EEEST_ST_EEEEENS5_IJNS4_10UnderscoreESW_SW_EEEEENS4_28SM100_TMA_2SM_LOAD_MULTICASTENS4_14ComposedLayoutINS4_7SwizzleILi2ELi4ELi3EEENS4_18smem_ptr_flag_bitsILi8EEENSR_INS5_IJNSA_ILi8EEESG_EEENS5_IJSG_SC_EEEEEEEvNS4_8identityESZ_S19_vS1A_EENS_8epilogue10collective18CollectiveEpilogueINS1C_23Sm100TmaWarpSpecializedILi2ELi2ELi32ELb0ELb0EEEJNS5_IJSG_SF_SG_EEENS5_IJNSR_ISG_SC_EENSR_INS5_IJNSA_ILi32EEENSA_ILi2EEEEEENS5_IJSC_SG_EEEEEEEEaSI_aSI_NS1C_6fusion15FusionCallbacksIS1G_NS1P_17LinearCombinationIaiaiLNS_15FloatRoundStyleE2EEES1H_S1O_JEEENS4_5SM1004TMEM4LOAD26SM100_TMEM_LOAD_32dp32b32xENS4_13SM90_TMA_LOADENS10_INS11_ILi1ELi4ELi3EEES14_NSR_INS5_IJS15_S1J_EEENS5_IJS1J_SC_EEEEEEENS4_39AutoVectorizingCopyWithAssumedAlignmentILi128EEENS4_14SM90_TMA_STOREES24_S26_S26_EEEvvEEEEvNT_6ParamsE:
        .type           _ZN7cutlass13device_kernelINS_4gemm6kernel13GemmUniversalIN4cute5tupleIJiiiiEEENS1_10collective13CollectiveMmaINS1_35MainloopSm100TmaUmmaWarpSpecializedILi26ELi2ELi4ENS5_IJNS4_1CILi4EEESB_NSA_ILi1EEEEEEEENS5_IJNSA_ILi128EEESF_NSA_ILi64EEEEEEaNS5_IJlSC_lEEEaSI_NS4_8TiledMMAINS4_8MMA_AtomIJNS4_21SM100_MMA_S8_2x1SM_SSIaaiLi128ELi128ELNS4_4UMMA5MajorE0ELSN_0ELNSM_8SaturateE0EEEEEENS4_6LayoutINS5_IJSC_SC_SC_EEENS5_IJNSA_ILi0EEEST_ST_EEEEENS5_IJNS4_10UnderscoreESW_SW_EEEEENS4_28SM100_TMA_2SM_LOAD_MULTICASTENS4_14ComposedLayoutINS4_7SwizzleILi2ELi4ELi3EEENS4_18smem_ptr_flag_bitsILi8EEENSR_INS5_IJNSA_ILi8EEESG_EEENS5_IJSG_SC_EEEEEEEvNS4_8identityESZ_S19_vS1A_EENS_8epilogue10collective18CollectiveEpilogueINS1C_23Sm100TmaWarpSpecializedILi2ELi2ELi32ELb0ELb0EEEJNS5_IJSG_SF_SG_EEENS5_IJNSR_ISG_SC_EENSR_INS5_IJNSA_ILi32EEENSA_ILi2EEEEEENS5_IJSC_SG_EEEEEEEEaSI_aSI_NS1C_6fusion15FusionCallbacksIS1G_NS1P_17LinearCombinationIaiaiLNS_15FloatRoundStyleE2EEES1H_S1O_JEEENS4_5SM1004TMEM4LOAD26SM100_TMEM_LOAD_32dp32b32xENS4_13SM90_TMA_LOADENS10_INS11_ILi1ELi4ELi3EEES14_NSR_INS5_IJS15_S1J_EEENS5_IJS1J_SC_EEEEEEENS4_39AutoVectorizingCopyWithAssumedAlignmentILi128EEENS4_14SM90_TMA_STOREES24_S26_S26_EEEvvEEEEvNT_6ParamsE,@function
        .size           _ZN7cutlass13device_kernelINS_4gemm6kernel13GemmUniversalIN4cute5tupleIJiiiiEEENS1_10collective13CollectiveMmaINS1_35MainloopSm100TmaUmmaWarpSpecializedILi26ELi2ELi4ENS5_IJNS4_1CILi4EEESB_NSA_ILi1EEEEEEEENS5_IJNSA_ILi128EEESF_NSA_ILi64EEEEEEaNS5_IJlSC_lEEEaSI_NS4_8TiledMMAINS4_8MMA_AtomIJNS4_21SM100_MMA_S8_2x1SM_SSIaaiLi128ELi128ELNS4_4UMMA5MajorE0ELSN_0ELNSM_8SaturateE0EEEEEENS4_6LayoutINS5_IJSC_SC_SC_EEENS5_IJNSA_ILi0EEEST_ST_EEEEENS5_IJNS4_10UnderscoreESW_SW_EEEEENS4_28SM100_TMA_2SM_LOAD_MULTICASTENS4_14ComposedLayoutINS4_7SwizzleILi2ELi4ELi3EEENS4_18smem_ptr_flag_bitsILi8EEENSR_INS5_IJNSA_ILi8EEESG_EEENS5_IJSG_SC_EEEEEEEvNS4_8identityESZ_S19_vS1A_EENS_8epilogue10collective18CollectiveEpilogueINS1C_23Sm100TmaWarpSpecializedILi2ELi2ELi32ELb0ELb0EEEJNS5_IJSG_SF_SG_EEENS5_IJNSR_ISG_SC_EENSR_INS5_IJNSA_ILi32EEENSA_ILi2EEEEEENS5_IJSC_SG_EEEEEEEEaSI_aSI_NS1C_6fusion15FusionCallbacksIS1G_NS1P_17LinearCombinationIaiaiLNS_15FloatRoundStyleE2EEES1H_S1O_JEEENS4_5SM1004TMEM4LOAD26SM100_TMEM_LOAD_32dp32b32xENS4_13SM90_TMA_LOADENS10_INS11_ILi1ELi4ELi3EEES14_NSR_INS5_IJS15_S1J_EEENS5_IJS1J_SC_EEEEEEENS4_39AutoVectorizingCopyWithAssumedAlignmentILi128EEENS4_14SM90_TMA_STOREES24_S26_S26_EEEvvEEEEvNT_6ParamsE,(.L_x_230 - _ZN7cutlass13device_kernelINS_4gemm6kernel13GemmUniversalIN4cute5tupleIJiiiiEEENS1_10collective13CollectiveMmaINS1_35MainloopSm100TmaUmmaWarpSpecializedILi26ELi2ELi4ENS5_IJNS4_1CILi4EEESB_NSA_ILi1EEEEEEEENS5_IJNSA_ILi128EEESF_NSA_ILi64EEEEEEaNS5_IJlSC_lEEEaSI_NS4_8TiledMMAINS4_8MMA_AtomIJNS4_21SM100_MMA_S8_2x1SM_SSIaaiLi128ELi128ELNS4_4UMMA5MajorE0ELSN_0ELNSM_8SaturateE0EEEEEENS4_6LayoutINS5_IJSC_SC_SC_EEENS5_IJNSA_ILi0EEEST_ST_EEEEENS5_IJNS4_10UnderscoreESW_SW_EEEEENS4_28SM100_TMA_2SM_LOAD_MULTICASTENS4_14ComposedLayoutINS4_7SwizzleILi2ELi4ELi3EEENS4_18smem_ptr_flag_bitsILi8EEENSR_INS5_IJNSA_ILi8EEESG_EEENS5_IJSG_SC_EEEEEEEvNS4_8identityESZ_S19_vS1A_EENS_8epilogue10collective18CollectiveEpilogueINS1C_23Sm100TmaWarpSpecializedILi2ELi2ELi32ELb0ELb0EEEJNS5_IJSG_SF_SG_EEENS5_IJNSR_ISG_SC_EENSR_INS5_IJNSA_ILi32EEENSA_ILi2EEEEEENS5_IJSC_SG_EEEEEEEEaSI_aSI_NS1C_6fusion15FusionCallbacksIS1G_NS1P_17LinearCombinationIaiaiLNS_15FloatRoundStyleE2EEES1H_S1O_JEEENS4_5SM1004TMEM4LOAD26SM100_TMEM_LOAD_32dp32b32xENS4_13SM90_TMA_LOADENS10_INS11_ILi1ELi4ELi3EEES14_NSR_INS5_IJS15_S1J_EEENS5_IJS1J_SC_EEEEEEENS4_39AutoVectorizingCopyWithAssumedAlignmentILi128EEENS4_14SM90_TMA_STOREES24_S26_S26_EEEvvEEEEvNT_6ParamsE)
        .other          _ZN7cutlass13device_kernelINS_4gemm6kernel13GemmUniversalIN4cute5tupleIJiiiiEEENS1_10collective13CollectiveMmaINS1_35MainloopSm100TmaUmmaWarpSpecializedILi26ELi2ELi4ENS5_IJNS4_1CILi4EEESB_NSA_ILi1EEEEEEEENS5_IJNSA_ILi128EEESF_NSA_ILi64EEEEEEaNS5_IJlSC_lEEEaSI_NS4_8TiledMMAINS4_8MMA_AtomIJNS4_21SM100_MMA_S8_2x1SM_SSIaaiLi128ELi128ELNS4_4UMMA5MajorE0ELSN_0ELNSM_8SaturateE0EEEEEENS4_6LayoutINS5_IJSC_SC_SC_EEENS5_IJNSA_ILi0EEEST_ST_EEEEENS5_IJNS4_10UnderscoreESW_SW_EEEEENS4_28SM100_TMA_2SM_LOAD_MULTICASTENS4_14ComposedLayoutINS4_7SwizzleILi2ELi4ELi3EEENS4_18smem_ptr_flag_bitsILi8EEENSR_INS5_IJNSA_ILi8EEESG_EEENS5_IJSG_SC_EEEEEEEvNS4_8identityESZ_S19_vS1A_EENS_8epilogue10collective18CollectiveEpilogueINS1C_23Sm100TmaWarpSpecializedILi2ELi2ELi32ELb0ELb0EEEJNS5_IJSG_SF_SG_EEENS5_IJNSR_ISG_SC_EENSR_INS5_IJNSA_ILi32EEENSA_ILi2EEEEEENS5_IJSC_SG_EEEEEEEEaSI_aSI_NS1C_6fusion15FusionCallbacksIS1G_NS1P_17LinearCombinationIaiaiLNS_15FloatRoundStyleE2EEES1H_S1O_JEEENS4_5SM1004TMEM4LOAD26SM100_TMEM_LOAD_32dp32b32xENS4_13SM90_TMA_LOADENS10_INS11_ILi1ELi4ELi3EEES14_NSR_INS5_IJS15_S1J_EEENS5_IJS1J_SC_EEEEEEENS4_39AutoVectorizingCopyWithAssumedAlignmentILi128EEENS4_14SM90_TMA_STOREES24_S26_S26_EEEvvEEEEvNT_6ParamsE,@"STO_CUDA_ENTRY STV_DEFAULT"
_ZN7cutlass13device_kernelINS_4gemm6kernel13GemmUniversalIN4cute5tupleIJiiiiEEENS1_10collective13CollectiveMmaINS1_35MainloopSm100TmaUmmaWarpSpecializedILi26ELi2ELi4ENS5_IJNS4_1CILi4EEESB_NSA_ILi1EEEEEEEENS5_IJNSA_ILi128EEESF_NSA_ILi64EEEEEEaNS5_IJlSC_lEEEaSI_NS4_8TiledMMAINS4_8MMA_AtomIJNS4_21SM100_MMA_S8_2x1SM_SSIaaiLi128ELi128ELNS4_4UMMA5MajorE0ELSN_0ELNSM_8SaturateE0EEEEEENS4_6LayoutINS5_IJSC_SC_SC_EEENS5_IJNSA_ILi0EEEST_ST_EEEEENS5_IJNS4_10UnderscoreESW_SW_EEEEENS4_28SM100_TMA_2SM_LOAD_MULTICASTENS4_14ComposedLayoutINS4_7SwizzleILi2ELi4ELi3EEENS4_18smem_ptr_flag_bitsILi8EEENSR_INS5_IJNSA_ILi8EEESG_EEENS5_IJSG_SC_EEEEEEEvNS4_8identityESZ_S19_vS1A_EENS_8epilogue10collective18CollectiveEpilogueINS1C_23Sm100TmaWarpSpecializedILi2ELi2ELi32ELb0ELb0EEEJNS5_IJSG_SF_SG_EEENS5_IJNSR_ISG_SC_EENSR_INS5_IJNSA_ILi32EEENSA_ILi2EEEEEENS5_IJSC_SG_EEEEEEEEaSI_aSI_NS1C_6fusion15FusionCallbacksIS1G_NS1P_17LinearCombinationIaiaiLNS_15FloatRoundStyleE2EEES1H_S1O_JEEENS4_5SM1004TMEM4LOAD26SM100_TMEM_LOAD_32dp32b32xENS4_13SM90_TMA_LOADENS10_INS11_ILi1ELi4ELi3EEES14_NSR_INS5_IJS15_S1J_EEENS5_IJS1J_SC_EEEEEEENS4_39AutoVectorizingCopyWithAssumedAlignmentILi128EEENS4_14SM90_TMA_STOREES24_S26_S26_EEEvvEEEEvNT_6ParamsE:
[----:B------:R-:W1:Y:S01]  /*0000*/  LDC R1, c[0x0][0x37c] ;  /* 0x0000df00ff017b82 */ /* 0x000e620000000800 */
[----:B------:R-:W2:Y:S01]  /*0010*/  S2R R89, SR_TID.X ;  /* 0x0000000000597919 */ /* 0x000ea20000002100 */
[----:B------:R-:W3:Y:S06]  /*0020*/  LDCU.64 UR8, c[0x0][0x890] ;  /* 0x00011200ff0877ac */ /* 0x000eec0008000a00 */
[----:B------:R-:W4:Y:S01]  /*0030*/  S2UR UR45, SR_CgaCtaId ;  /* 0x00000000002d79c3 */ /* 0x000f220000008800 */
[----:B------:R-:W-:Y:S02]  /*0040*/  PRMT R80, RZ, 0x7610, R80 ;  /* 0x00007610ff507816 */ /* 0x000fe40000000050 */
[----:B------:R-:W-:-:S02]  /*0050*/  ELECT P0, URZ, PT ;  /* 0x0000000000ff782f */ /* 0x000fc40003800000 */
[----:B---3--:R-:W-:-:S04]  /*0060*/  ISETP.NE.U32.AND P1, PT, RZ, UR8, PT ;  /* 0x00000008ff007c0c */ /* 0x008fc8000bf25070 */
[----:B------:R-:W-:Y:S01]  /*0070*/  ISETP.NE.AND.EX P2, PT, RZ, UR9, PT, P1 ;  /* 0x00000009ff007c0c */ /* 0x000fe2000bf45310 */
[----:B----4-:R-:W-:Y:S02]  /*0080*/  ULOP3.LUT UR33, UR45, 0x1, URZ, 0xc0, !UPT ;  /* 0x000000012d217892 */ /* 0x010fe4000f8ec0ff */
[----:B------:R-:W-:Y:S01]  /*0090*/  ULOP3.LUT UR34, UR45, 0x1, URZ, 0x3c, !UPT ;  /* 0x000000012d227892 */ /* 0x000fe2000f8e3cff */
[----:B--2---:R-:W-:-:S05]  /*00a0*/  SHF.R.U32.HI R81, RZ, 0x5, R89 ;  /* 0x00000005ff517819 */ /* 0x004fca0000011659 */
[----:B------:R-:W2:Y:S02]  /*00b0*/  SHFL.IDX PT, R0, R81, RZ, 0x1f ;  /* 0x00001fff51007589 */ /* 0x000ea400000e0000 */
[----:B--2---:R-:W-:Y:S02]  /*00c0*/  R2UR UR25, R0 ;  /* 0x00000000001972ca */ /* 0x004fe400000e0000 */
[----:B-1----:R-:W-:Y:S05]  /*00d0*/  @P2 BRA `(.L_x_0) ;  /* 0x0000000000302947 */ /* 0x002fea0003800000 */
[----:B------:R-:W1:Y:S02]  /*00e0*/  LDCU.64 UR4, c[0x0][0x888] ;  /* 0x00011100ff0477ac */ /* 0x000e640008000a00 */
[----:B-1----:R-:W-:-:S04]  /*00f0*/  UISETP.NE.U32.AND UP0, UPT, UR4, URZ, UPT ;  /* 0x000000ff0400728c */ /* 0x002fc8000bf05070 */
[----:B------:R-:W-:-:S09]  /*0100*/  UISETP.NE.AND.EX UP0, UPT, UR5, URZ, UPT, UP0 ;  /* 0x000000ff0500728c */ /* 0x000fd2000bf05300 */
[----:B------:R-:W-:Y:S05]  /*0110*/  BRA.U !UP0, `(.L_x_1) ;  /* 0x0000000108147547 */ /* 0x000fea000b800000 */
[----:B------:R-:W1:Y:S01]  /*0120*/  LDC.64 R40, c[0x0][0x888] ;  /* 0x00022200ff287b82 */ /* 0x000e620000000a00 */
[----:B------:R-:W1:Y:S02]  /*0130*/  LDCU.64 UR4, c[0x0][0x358] ;  /* 0x00006b00ff0477ac */ /* 0x000e640008000a00 */
[----:B-1----:R1:W5:Y:S01]  /*0140*/  LDG.E R40, desc[UR4][R40.64] ;  /* 0x0000000428287981 */ /* 0x002362000c1e1900 */
[----:B------:R-:W-:Y:S01]  /*0150*/  HFMA2 R80, -RZ, RZ, 0, 5.9604644775390625e-08 ;  /* 0x00000001ff507431 */ /* 0x000fe200000001ff */
[----:B------:R-:W-:Y:S05]  /*0160*/  BRA `(.L_x_0) ;  /* 0x00000000000c7947 */ /* 0x000fea0003800000 */
.L_x_1:
[----:B------:R-:W1:Y:S01]  /*0170*/  LDCU UR4, c[0x0][0x880] ;  /* 0x00011000ff0477ac */ /* 0x000e620008000800 */
[----:B------:R-:W-:Y:S01]  /*0180*/  HFMA2 R80, -RZ, RZ, 0, 5.9604644775390625e-08 ;  /* 0x00000001ff507431 */ /* 0x000fe200000001ff */
[----:B-1----:R-:W-:-:S07]  /*0190*/  MOV R40, UR4 ;  /* 0x0000000400287c02 */ /* 0x002fce0008000f00 */
.L_x_0:
[----:B------:R-:W2:Y:S02]  /*01a0*/  LDCU.64 UR4, c[0x0][0x8b0] ;  /* 0x00011600ff0477ac */ /* 0x000ea40008000a00 */
[----:B--2---:R-:W-:-:S04]  /*01b0*/  UISETP.NE.U32.AND UP0, UPT, UR4, URZ, UPT ;  /* 0x000000ff0400728c */ /* 0x004fc8000bf05070 */
[----:B------:R-:W-:-:S09]  /*01c0*/  UISETP.NE.AND.EX UP0, UPT, UR5, URZ, UPT, UP0 ;  /* 0x000000ff0500728c */ /* 0x000fd2000bf05300 */
[----:B------:R-:W-:Y:S05]  /*01d0*/  BRA.U UP0, `(.L_x_2) ;  /* 0x0000000100287547 */ /* 0x000fea000b800000 */
[----:B------:R-:W2:Y:S02]  /*01e0*/  LDCU.64 UR4, c[0x0][0x8a8] ;  /* 0x00011500ff0477ac */ /* 0x000ea40008000a00 */
[----:B--2---:R-:W-:-:S04]  /*01f0*/  UISETP.NE.U32.AND UP0, UPT, UR4, URZ, UPT ;  /* 0x000000ff0400728c */ /* 0x004fc8000bf05070 */
[----:B------:R-:W-:-:S09]  /*0200*/  UISETP.NE.AND.EX UP0, UPT, UR5, URZ, UPT, UP0 ;  /* 0x000000ff0500728c */ /* 0x000fd2000bf05300 */
[----:B------:R-:W-:Y:S05]  /*0210*/  BRA.U !UP0, `(.L_x_3) ;  /* 0x0000000108107547 */ /* 0x000fea000b800000 */
[----:B------:R-:W2:Y:S01]  /*0220*/  LDC.64 R38, c[0x0][0x8a8] ;  /* 0x00022a00ff267b82 */ /* 0x000ea20000000a00 */
[----:B------:R-:W2:Y:S02]  /*0230*/  LDCU.64 UR4, c[0x0][0x358] ;  /* 0x00006b00ff0477ac */ /* 0x000ea40008000a00 */
[----:B--2---:R2:W5:Y:S01]  /*0240*/  LDG.E R38, desc[UR4][R38.64] ;  /* 0x0000000426267981 */ /* 0x004562000c1e1900 */
[----:B------:R-:W-:Y:S05]  /*0250*/  BRA `(.L_x_2) ;  /* 0x0000000000087947 */ /* 0x000fea0003800000 */
.L_x_3:
[----:B------:R-:W2:Y:S02]  /*0260*/  LDCU UR4, c[0x0][0x8a0] ;  /* 0x00011400ff0477ac */ /* 0x000ea40008000800 */
[----:B--2---:R-:W-:Y:S02]  /*0270*/  MOV R38, UR4 ;  /* 0x0000000400267c02 */ /* 0x004fe40008000f00 */
.L_x_2:
[----:B------:R-:W-:Y:S01]  /*0280*/  IMAD.U32 R0, RZ, RZ, UR25 ;  /* 0x00000019ff007e24 */ /* 0x000fe2000f8e00ff */
[----:B------:R-:W-:Y:S04]  /*0290*/  BSSY.RECONVERGENT B0, `(.L_x_4) ;  /* 0x000000c000007945 */ /* 0x000fe80003800200 */
[C---:B------:R-:W-:Y:S02]  /*02a0*/  ISETP.NE.OR P3, PT, R0.reuse, 0x1, !P0 ;  /* 0x000000010000780c */ /* 0x040fe40004765670 */
[----:B------:R-:W-:-:S11]  /*02b0*/  ISETP.NE.OR P2, PT, R0, 0x3, !P0 ;  /* 0x000000030000780c */ /* 0x000fd60004745670 */
[----:B------:R-:W-:Y:S05]  /*02c0*/  @P3 BRA `(.L_x_5) ;  /* 0x0000000000203947 */ /* 0x000fea0003800000 */
[----:B------:R-:W3:Y:S02]  /*02d0*/  LDCU.64 UR4, c[0x0][0x348] ;  /* 0x00006900ff0477ac */ /* 0x000ee40008000a00 */
[----:B---3--:R-:W-:Y:S02]  /*02e0*/  UIADD3 UR6, UP1, UPT, UR4, 0x80, URZ ;  /* 0x0000008004067890 */ /* 0x008fe4000ff3e0ff */
[----:B------:R-:W-:Y:S02]  /*02f0*/  UIADD3 UR4, UP0, UPT, UR4, 0x180, URZ ;  /* 0x0000018004047890 */ /* 0x000fe4000ff1e0ff */
[----:B------:R-:W-:Y:S02]  /*0300*/  UIADD3.X UR7, UPT, UPT, URZ, UR5, URZ, UP1, !UPT ;  /* 0x00000005ff077290 */ /* 0x000fe40008ffe4ff */
[----:B------:R-:W-:-:S07]  /*0310*/  UIADD3.X UR5, UPT, UPT, URZ, UR5, URZ, UP0, !UPT ;  /* 0x00000005ff057290 */ /* 0x000fce00087fe4ff */
[----:B------:R3:W-:Y:S02]  /*0320*/  UTMACCTL.PF [UR6] ;  /* 0x00000000060079b9 */ /* 0x0007e40008040000 */
[----:B------:R3:W-:Y:S02]  /*0330*/  UTMACCTL.PF [UR4] ;  /* 0x00000000040079b9 */ /* 0x0007e40008040000 */
[----:B---3--:R-:W-:Y:S01]  /*0340*/  NOP ;  /* 0x0000000000007918 */ /* 0x008fe20000000000 */
.L_x_5:
[----:B------:R-:W-:Y:S05]  /*0350*/  BSYNC.RECONVERGENT B0 ;  /* 0x0000000000007941 */ /* 0x000fea0003800200 */
.L_x_4:
[----:B------:R-:W-:Y:S04]  /*0360*/  BSSY.RECONVERGENT B0, `(.L_x_6) ;  /* 0x000000a000007945 */ /* 0x000fe80003800200 */
        /* <DEDUP_REMOVED lines=9> */
.L_x_7:
[----:B------:R-:W-:Y:S05]  /*0400*/  BSYNC.RECONVERGENT B0 ;  /* 0x0000000000007941 */ /* 0x000fea0003800200 */
.L_x_6:
[----:B------:R-:W3:Y:S01]  /*0410*/  LDCU.64 UR4, c[0x0][0x888] ;  /* 0x00011100ff0477ac */ /* 0x000ee20008000a00 */
[----:B------:R-:W-:Y:S01]  /*0420*/  ISETP.NE.AND.EX P1, PT, RZ, UR9, PT, P1 ;  /* 0x00000009ff007c0c */ /* 0x000fe2000bf25310 */
[----:B------:R-:W-:Y:S01]  /*0430*/  UPLOP3.LUT UP3, UPT, UPT, UPT, UPT, 0x80, 0x8 ;  /* 0x000000000008789c */ /* 0x000fe20003f6f070 */
[----:B---3--:R-:W-:-:S04]  /*0440*/  ISETP.NE.U32.AND P2, PT, RZ, UR4, PT ;  /* 0x00000004ff007c0c */ /* 0x008fc8000bf45070 */
[----:B------:R-:W-:-:S13]  /*0450*/  ISETP.NE.AND.EX P2, PT, RZ, UR5, PT, P2 ;  /* 0x00000005ff007c0c */ /* 0x000fda000bf45320 */
[----:B------:R-:W-:Y:S05]  /*0460*/  @P2 BRA P1, `(.L_x_8) ;  /* 0x0000000000282947 */ /* 0x000fea0000800000 */
[----:B-----5:R-:W-:Y:S01]  /*0470*/  R2UR UR6, R40 ;  /* 0x00000000280672ca */ /* 0x020fe200000e0000 */
[----:B------:R-:W-:Y:S02]  /*0480*/  UISETP.NE.U32.AND UP0, UPT, UR8, URZ, UPT ;  /* 0x000000ff0800728c */ /* 0x000fe4000bf05070 */
[----:B------:R-:W-:Y:S02]  /*0490*/  UISETP.NE.U32.AND UP1, UPT, UR4, URZ, UPT ;  /* 0x000000ff0400728c */ /* 0x000fe4000bf25070 */
[----:B------:R-:W-:Y:S02]  /*04a0*/  UISETP.NE.AND.EX UP2, UPT, UR9, URZ, UPT, UP0 ;  /* 0x000000ff0900728c */ /* 0x000fe4000bf45300 */
[----:B------:R-:W-:-:S04]  /*04b0*/  UISETP.NE.AND.EX UP0, UPT, UR5, URZ, UPT, UP1 ;  /* 0x000000ff0500728c */ /* 0x000fc8000bf05310 */
[----:B------:R-:W-:Y:S02]  /*04c0*/  USEL UR4, URZ, 0xffffffff, UP0 ;  /* 0xffffffffff047887 */ /* 0x000fe40008000000 */
[----:B------:R-:W-:-:S04]  /*04d0*/  UISETP.NE.AND UP1, UPT, UR6, URZ, UPT ;  /* 0x000000ff0600728c */ /* 0x000fc8000bf25270 */
[----:B------:R-:W-:-:S04]  /*04e0*/  @!UP2 USEL UR4, URZ, 0xffffffff, UP1 ;  /* 0xffffffffff04a887 */ /* 0x000fc80008800000 */
[----:B------:R-:W-:-:S04]  /*04f0*/  ULOP3.LUT UR4, UR4, 0x1, URZ, 0xc0, !UPT ;  /* 0x0000000104047892 */ /* 0x000fc8000f8ec0ff */
[----:B------:R-:W-:-:S11]  /*0500*/  UISETP.NE.U32.AND UP3, UPT, UR4, 0x1, UPT ;  /* 0x000000010400788c */ /* 0x000fd6000bf65070 */
.L_x_8:
[----:B------:R-:W3:Y:S01]  /*0510*/  SHFL.IDX PT, R0, R81, RZ, 0x1f ;  /* 0x00001fff51007589 */ /* 0x000ee200000e0000 */
[----:B------:R-:W-:-:S04]  /*0520*/  UISETP.NE.AND UP0, UPT, UR25, 0x2, UPT ;  /* 0x000000021900788c */ /* 0x000fc8000bf05270 */
[----:B------:R-:W-:Y:S02]  /*0530*/  UISETP.EQ.AND UP1, UPT, UR33, URZ, !UP0 ;  /* 0x000000ff2100728c */ /* 0x000fe4000c722270 */
[----:B------:R-:W-:-:S04]  /*0540*/  USEL UR44, URZ, 0x1, UP0 ;  /* 0x00000001ff2c7887 */ /* 0x000fc80008000000 */
[----:B------:R-:W-:Y:S02]  /*0550*/  PLOP3.LUT P3, PT, P0, PT, UP1, 0x80, 0x8 ;  /* 0x000000000008781c */ /* 0x000fe4000076f018 */
[----:B---3--:R-:W-:-:S13]  /*0560*/  ISETP.NE.AND P1, PT, R0, RZ, PT ;  /* 0x000000ff0000720c */ /* 0x008fda0003f25270 */
[----:B------:R-:W-:Y:S05]  /*0570*/  @P1 BRA `(.L_x_9) ;  /* 0x0000000400101947 */ /* 0x000fea0003800000 */
[----:B------:R-:W-:Y:S01]  /*0580*/  ELECT P1, URZ, PT ;  /* 0x0000000000ff782f */ /* 0x000fe20003820000 */
[----:B------:R-:W-:-:S12]  /*0590*/  BSSY.RECONVERGENT B0, `(.L_x_9) ;  /* 0x0000042000007945 */ /* 0x000fd80003800200 */
[----:B------:R-:W-:Y:S05]  /*05a0*/  @!P1 BRA `(.L_x_10) ;  /* 0x0000000400009947 */ /* 0x000fea0003800000 */
[----:B------:R-:W-:Y:S01]  /*05b0*/  UMOV UR4, 0x400 ;  /* 0x0000040000047882 */ /* 0x000fe20000000000 */
[----:B------:R-:W-:Y:S01]  /*05c0*/  UMOV UR8, 0x1 ;  /* 0x0000000100087882 */ /* 0x000fe20000000000 */
[----:B------:R-:W-:Y:S01]  /*05d0*/  UMOV UR6, 0x5 ;  /* 0x0000000500067882 */ /* 0x000fe20000000000 */
[----:B------:R-:W-:Y:S02]  /*05e0*/  ULEA UR4, UR45, UR4, 0x18 ;  /* 0x000000042d047291 */ /* 0x000fe4000f8ec0ff */
[----:B------:R-:W-:-:S04]  /*05f0*/  UIADD3 UR8, UPT, UPT, -UR8, 0x100000, URZ ;  /* 0x0010000008087890 */ /* 0x000fc8000fffe1ff */
[----:B------:R-:W-:Y:S02]  /*0600*/  USHF.L.U32 UR9, UR8, 0xb, URZ ;  /* 0x0000000b08097899 */ /* 0x000fe400080006ff */
[----:B------:R-:W-:Y:S02]  /*0610*/  USHF.L.U32 UR8, UR8, 0x1, URZ ;  /* 0x0000000108087899 */ /* 0x000fe400080006ff */
[----:B------:R-:W-:-:S04]  /*0620*/  UIADD3 UR6, UPT, UPT, -UR6, 0x100000, URZ ;  /* 0x0010000006067890 */ /* 0x000fc8000fffe1ff */
[----:B------:R-:W-:Y:S02]  /*0630*/  USHF.L.U32 UR7, UR6, 0xb, URZ ;  /* 0x0000000b06077899 */ /* 0x000fe400080006ff */
[----:B------:R-:W-:Y:S01]  /*0640*/  USHF.L.U32 UR6, UR6, 0x1, URZ ;  /* 0x0000000106067899 */ /* 0x000fe200080006ff */
[----:B------:R-:W3:Y:S03]  /*0650*/  FENCE.VIEW.ASYNC.S ;  /* 0x00000000000073c6 */ /* 0x000ee60000000000 */
[----:B---3--:R3:W4:Y:S08]  /*0660*/  SYNCS.EXCH.64 URZ, [UR4], UR8 ;  /* 0x0000000804ff75b2 */ /* 0x0087300008000100 */
[----:B------:R3:W1:Y:S01]  /*0670*/  SYNCS.EXCH.64 URZ, [UR4+0xd0], UR6 ;  /* 0x0000d00604ff75b2 */ /* 0x0006620008000100 */
        /* <DEDUP_REMOVED lines=49> */
[----:B------:R3:W1:Y:S02]  /*0990*/  SYNCS.EXCH.64 URZ, [UR4+0x198], UR6 ;  /* 0x0001980604ff75b2 */ /* 0x0006640008000100 */
[----:B---34-:R-:W-:Y:S01]  /*09a0*/  NOP ;  /* 0x0000000000007918 */ /* 0x018fe20000000000 */
.L_x_10:
[----:B------:R-:W-:Y:S05]  /*09b0*/  BSYNC.RECONVERGENT B0 ;  /* 0x0000000000007941 */ /* 0x000fea0003800200 */
.L_x_9:
[----:B------:R-:W3:Y:S01]  /*09c0*/  SHFL.IDX PT, R0, R81, RZ, 0x1f ;  /* 0x00001fff51007589 */ /* 0x000ee200000e0000 */
[----:B------:R-:W-:Y:S01]  /*09d0*/  NOP ;  /* 0x0000000000007918 */ /* 0x000fe20000000000 */
[----:B---3--:R-:W-:-:S13]  /*09e0*/  ISETP.NE.AND P1, PT, R0, 0x1, PT ;  /* 0x000000010000780c */ /* 0x008fda0003f25270 */
[----:B------:R-:W-:Y:S05]  /*09f0*/  @P1 BRA `(.L_x_11) ;  /* 0x0000000000441947 */ /* 0x000fea0003800000 */
        /* <DEDUP_REMOVED lines=10> */
[----:B------:R-:W-:Y:S01]  /*0aa0*/  ELECT P1, URZ, PT ;  /* 0x0000000000ff782f */ /* 0x000fe20003820000 */
[----:B------:R-:W3:Y:S02]  /*0ab0*/  FENCE.VIEW.ASYNC.S ;  /* 0x00000000000073c6 */ /* 0x000ee40000000000 */
[----:B---3--:R3:W4:Y:S08]  /*0ac0*/  SYNCS.EXCH.64 URZ, [UR4+0x1a0], UR8 ;  /* 0x0001a00804ff75b2 */ /* 0x0087300008000100 */
[----:B------:R3:W1:Y:S01]  /*0ad0*/  SYNCS.EXCH.64 URZ, [UR4+0x1b0], UR6 ;  /* 0x0001b00604ff75b2 */ /* 0x0006620008000100 */
[----:B------:R3:W1:Y:S01]  /*0ae0*/  SYNCS.EXCH.64 URZ, [UR4+0x1a8], UR8 ;  /* 0x0001a80804ff75b2 */ /* 0x0006620008000100 */
[----:B------:R3:W1:Y:S01]  /*0af0*/  SYNCS.EXCH.64 URZ, [UR4+0x1b8], UR6 ;  /* 0x0001b80604ff75b2 */ /* 0x0006620008000100 */
[----:B------:R-:W-:Y:S01]  /*0b00*/  NOP ;  /* 0x0000000000007918 */ /* 0x000fe20000000000 */
.L_x_11:
[----:B------:R-:W2:Y:S01]  /*0b10*/  SHFL.IDX PT, R0, R81, RZ, 0x1f ;  /* 0x00001fff51007589 */ /* 0x000ea200000e0000 */
[----:B------:R-:W-:Y:S01]  /*0b20*/  NOP ;  /* 0x0000000000007918 */ /* 0x000fe20000000000 */
[----:B--2---:R-:W-:-:S13]  /*0b30*/  ISETP.NE.AND P1, PT, R0, 0x3, PT ;  /* 0x000000030000780c */ /* 0x004fda0003f25270 */
[----:B------:R-:W-:Y:S05]  /*0b40*/  @P1 BRA `(.L_x_12) ;  /* 0x00000000002c1947 */ /* 0x000fea0003800000 */
[----:B---3--:R-:W-:Y:S01]  /*0b50*/  UMOV UR6, 0x400 ;  /* 0x0000040000067882 */ /* 0x008fe20000000000 */
[----:B------:R-:W-:Y:S01]  /*0b60*/  UMOV UR4, 0x20 ;  /* 0x0000002000047882 */ /* 0x000fe20000000000 */
[----:B------:R-:W-:Y:S02]  /*0b70*/  ULEA UR6, UR45, UR6, 0x18 ;  /* 0x000000062d067291 */ /* 0x000fe4000f8ec0ff */
[----:B------:R-:W-:-:S04]  /*0b80*/  UIADD3 UR4, UPT, UPT, -UR4, 0x100000, URZ ;  /* 0x0010000004047890 */ /* 0x000fc8000fffe1ff */
[----:B------:R-:W-:Y:S02]  /*0b90*/  USHF.L.U32 UR5, UR4, 0xb, URZ ;  /* 0x0000000b04057899 */ /* 0x000fe400080006ff */
[----:B------:R-:W-:Y:S01]  /*0ba0*/  USHF.L.U32 UR4, UR4, 0x1, URZ ;  /* 0x0000000104047899 */ /* 0x000fe200080006ff */
[----:B------:R-:W-:Y:S01]  /*0bb0*/  ELECT P1, URZ, PT ;  /* 0x0000000000ff782f */ /* 0x000fe20003820000 */
[----:B------:R-:W2:Y:S10]  /*0bc0*/  FENCE.VIEW.ASYNC.S ;  /* 0x00000000000073c6 */ /* 0x000eb40000000000 */
[----:B--2---:R2:W3:Y:S01]  /*0bd0*/  SYNCS.EXCH.64 URZ, [UR6+0x1c0], UR4 ;  /* 0x0001c00406ff75b2 */ /* 0x0044e20008000100 */
[----:B------:R2:W1:Y:S01]  /*0be0*/  SYNCS.EXCH.64 URZ, [UR6+0x1c8], UR4 ;  /* 0x0001c80406ff75b2 */ /* 0x0004620008000100 */
[----:B------:R-:W-:Y:S01]  /*0bf0*/  NOP ;  /* 0x0000000000007918 */ /* 0x000fe20000000000 */
.L_x_12:
[----:B------:R-:W4:Y:S01]  /*0c00*/  SHFL.IDX PT, R0, R81, RZ, 0x1f ;  /* 0x00001fff51007589 */ /* 0x000f2200000e0000 */
[----:B------:R-:W-:Y:S01]  /*0c10*/  NOP ;  /* 0x0000000000007918 */ /* 0x000fe20000000000 */
[----:B----4-:R-:W-:-:S13]  /*0c20*/  ISETP.NE.AND P1, PT, R0, 0x4, PT ;  /* 0x000000040000780c */ /* 0x010fda0003f25270 */
[----:B------:R-:W-:Y:S05]  /*0c30*/  @P1 BRA `(.L_x_13) ;  /* 0x0000000000481947 */ /* 0x000fea0003800000 */
[----:B--23--:R-:W-:Y:S01]  /*0c40*/  UMOV UR4, 0xe20 ;  /* 0x00000e2000047882 */ /* 0x00cfe20000000000 */
[----:B------:R-:W-:Y:S01]  /*0c50*/  UMOV UR6, 0x400 ;  /* 0x0000040000067882 */ /* 0x000fe20000000000 */
[----:B------:R-:W-:Y:S01]  /*0c60*/  USEL UR4, UR4, 0xc20, UP3 ;  /* 0x00000c2004047887 */ /* 0x000fe20009800000 */
        /* <DEDUP_REMOVED lines=9> */
[----:B------:R-:W2:Y:S02]  /*0d00*/  FENCE.VIEW.ASYNC.S ;  /* 0x00000000000073c6 */ /* 0x000ea40000000000 */
[----:B--2---:R4:W2:Y:S08]  /*0d10*/  SYNCS.EXCH.64 URZ, [UR6+0x1d0], UR8 ;  /* 0x0001d00806ff75b2 */ /* 0x0048b00008000100 */
[----:B------:R4:W3:Y:S01]  /*0d20*/  SYNCS.EXCH.64 URZ, [UR6+0x1e0], UR4 ;  /* 0x0001e00406ff75b2 */ /* 0x0008e20008000100 */
[----:B------:R4:W1:Y:S01]  /*0d30*/  SYNCS.EXCH.64 URZ, [UR6+0x1d8], UR8 ;  /* 0x0001d80806ff75b2 */ /* 0x0008620008000100 */
[----:B------:R4:W1:Y:S02]  /*0d40*/  SYNCS.EXCH.64 URZ, [UR6+0x1e8], UR4 ;  /* 0x0001e80406ff75b2 */ /* 0x0008640008000100 */
[----:B----4-:R-:W-:Y:S01]  /*0d50*/  NOP ;  /* 0x0000000000007918 */ /* 0x010fe20000000000 */
.L_x_13:
[----:B------:R-:W4:Y:S01]  /*0d60*/  SHFL.IDX PT, R0, R81, RZ, 0x1f ;  /* 0x00001fff51007589 */ /* 0x000f2200000e0000 */
[----:B------:R-:W-:Y:S01]  /*0d70*/  NOP ;  /* 0x0000000000007918 */ /* 0x000fe20000000000 */
[----:B----4-:R-:W-:-:S13]  /*0d80*/  ISETP.NE.AND P1, PT, R0, 0x5, PT ;  /* 0x000000050000780c */ /* 0x010fda0003f25270 */
[----:B------:R-:W-:Y:S05]  /*0d90*/  @P1 BRA `(.L_x_14) ;  /* 0x0000000000541947 */ /* 0x000fea0003800000 */
[----:B--23--:R-:W-:Y:S01]  /*0da0*/  UMOV UR4, 0x400 ;  /* 0x0000040000047882 */ /* 0x00cfe20000000000 */
        /* <DEDUP_REMOVED lines=14> */
[----:B------:R4:W1:Y:S01]  /*0e90*/  SYNCS.EXCH.64 URZ, [UR4+0x218], UR8 ;  /* 0x0002180804ff75b2 */ /* 0x0008620008000100 */
[----:B------:R4:W1:Y:S01]  /*0ea0*/  SYNCS.EXCH.64 URZ, [UR4+0x200], UR6 ;  /* 0x0002000604ff75b2 */ /* 0x0008620008000100 */
[----:B------:R4:W1:Y:S01]  /*0eb0*/  SYNCS.EXCH.64 URZ, [UR4+0x220], UR8 ;  /* 0x0002200804ff75b2 */ /* 0x0008620008000100 */
[----:B------:R4:W1:Y:S01]  /*0ec0*/  SYNCS.EXCH.64 URZ, [UR4+0x208], UR6 ;  /* 0x0002080604ff75b2 */ /* 0x0008620008000100 */
[----:B------:R4:W1:Y:S02]  /*0ed0*/  SYNCS.EXCH.64 URZ, [UR4+0x228], UR8 ;  /* 0x0002280804ff75b2 */ /* 0x0008640008000100 */
[----:B----4-:R-:W-:Y:S01]  /*0ee0*/  NOP ;  /* 0x0000000000007918 */ /* 0x010fe20000000000 */
.L_x_14:
[----:B------:R-:W4:Y:S01]  /*0ef0*/  SHFL.IDX PT, R0, R81, RZ, 0x1f ;  /* 0x00001fff51007589 */ /* 0x000f2200000e0000 */
[----:B------:R-:W-:Y:S01]  /*0f00*/  ISETP.NE.OR P0, PT, RZ, UR25, !P0 ;  /* 0x00000019ff007c0c */ /* 0x000fe2000c705670 */
[----:B------:R-:W-:Y:S01]  /*0f10*/  NOP ;  /* 0x0000000000007918 */ /* 0x000fe20000000000 */
[----:B----4-:R-:W-:-:S13]  /*0f20*/  ISETP.NE.AND P1, PT, R0, 0x3, PT ;  /* 0x000000030000780c */ /* 0x010fda0003f25270 */
[----:B------:R-:W-:Y:S05]  /*0f30*/  @P1 BRA `(.L_x_15) ;  /* 0x0000000000341947 */ /* 0x000fea0003800000 */
[----:B--23--:R-:W-:Y:S01]  /*0f40*/  UMOV UR4, 0x400 ;  /* 0x0000040000047882 */ /* 0x00cfe20000000000 */
[----:B------:R-:W-:Y:S01]  /*0f50*/  UMOV UR6, 0x20 ;  /* 0x0000002000067882 */ /* 0x000fe20000000000 */
[----:B------:R-:W-:Y:S02]  /*0f60*/  ULEA UR4, UR45, UR4, 0x18 ;  /* 0x000000042d047291 */ /* 0x000fe4000f8ec0ff */
[----:B------:R-:W-:-:S04]  /*0f70*/  UIADD3 UR6, UPT, UPT, -UR6, 0x100000, URZ ;  /* 0x0010000006067890 */ /* 0x000fc8000fffe1ff */
[----:B------:R-:W-:Y:S02]  /*0f80*/  USHF.L.U32 UR7, UR6, 0xb, URZ ;  /* 0x0000000b06077899 */ /* 0x000fe400080006ff */
[----:B------:R-:W-:Y:S01]  /*0f90*/  USHF.L.U32 UR6, UR6, 0x1, URZ ;  /* 0x0000000106067899 */ /* 0x000fe200080006ff */
[----:B------:R-:W-:Y:S01]  /*0fa0*/  ELECT P1, URZ, PT ;  /* 0x0000000000ff782f */ /* 0x000fe20003820000 */
[----:B------:R-:W2:Y:S10]  /*0fb0*/  FENCE.VIEW.ASYNC.S ;  /* 0x00000000000073c6 */ /* 0x000eb40000000000 */
[----:B--2---:R4:W2:Y:S01]  /*0fc0*/  SYNCS.EXCH.64 URZ, [UR4+0x230], UR6 ;  /* 0x0002300604ff75b2 */ /* 0x0048a20008000100 */
[----:B------:R4:W3:Y:S01]  /*0fd0*/  SYNCS.EXCH.64 URZ, [UR4+0x240], UR6 ;  /* 0x0002400604ff75b2 */ /* 0x0008e20008000100 */
[----:B------:R4:W1:Y:S01]  /*0fe0*/  SYNCS.EXCH.64 URZ, [UR4+0x238], UR6 ;  /* 0x0002380604ff75b2 */ /* 0x0008620008000100 */
[----:B------:R4:W1:Y:S02]  /*0ff0*/  SYNCS.EXCH.64 URZ, [UR4+0x248], UR6 ;  /* 0x0002480604ff75b2 */ /* 0x0008640008000100 */
[----:B----4-:R-:W-:Y:S01]  /*1000*/  NOP ;  /* 0x0000000000007918 */ /* 0x010fe20000000000 */
.L_x_15:
[----:B------:R-:W-:Y:S01]  /*1010*/  VOTEU.ALL UP0, P0 ;  /* 0x0000000000ff7886 */ /* 0x000fe20000000000 */
[----:B--23--:R-:W-:Y:S01]  /*1020*/  UMOV UR4, 0x20 ;  /* 0x0000002000047882 */ /* 0x00cfe20000000000 */
[----:B------:R-:W2:Y:S01]  /*1030*/  LDCU UR35, c[0x0][0x36c] ;  /* 0x00006d80ff2377ac */ /* 0x000ea20008000800 */
[----:B------:R-:W-:Y:S01]  /*1040*/  NOP ;  /* 0x0000000000007918 */ /* 0x000fe20000000000 */
[----:B------:R-:W-:Y:S01]  /*1050*/  LOP3.LUT R0, R89, 0x1f, RZ, 0xc0, !PT ;  /* 0x0000001f59007812 */ /* 0x000fe200078ec0ff */
[----:B------:R-:W-:Y:S01]  /*1060*/  @!UP0 UMOV UR6, 0x400 ;  /* 0x0000040000068882 */ /* 0x000fe20000000000 */
[----:B------:R-:W-:-:S04]  /*1070*/  @!UP0 UIADD3 UR4, UPT, UPT, -UR4, 0x100000, URZ ;  /* 0x0010000004048890 */ /* 0x000fc8000fffe1ff */
[----:B------:R-:W-:Y:S02]  /*1080*/  @!UP0 USHF.L.U32 UR5, UR4, 0xb, URZ ;  /* 0x0000000b04058899 */ /* 0x000fe400080006ff */
[----:B------:R-:W-:Y:S02]  /*1090*/  @!UP0 USHF.L.U32 UR4, UR4, 0x1, URZ ;  /* 0x0000000104048899 */ /* 0x000fe400080006ff */
[----:B------:R-:W-:Y:S01]  /*10a0*/  @!UP0 ULEA UR6, UR45, UR6, 0x18 ;  /* 0x000000062d068291 */ /* 0x000fe2000f8ec0ff */
[----:B------:R-:W-:Y:S01]  /*10b0*/  VOTEU.ALL UP0, P0 ;  /* 0x0000000000ff7886 */ /* 0x000fe20000000000 */
[----:B------:R-:W-:Y:S02]  /*10c0*/  UISETP.NE.AND UP4, UPT, UR25, URZ, UPT ;  /* 0x000000ff1900728c */ /* 0x000fe4000bf85270 */
[----:B--2---:R-:W-:Y:S01]  /*10d0*/  UISETP.EQ.U32.AND UP1, UPT, UR35, 0x1, UPT ;  /* 0x000000012300788c */ /* 0x004fe2000bf22070 */
[----:B------:R-:W2:Y:S07]  /*10e0*/  FENCE.VIEW.ASYNC.S ;  /* 0x00000000000073c6 */ /* 0x000eae0000000000 */
[----:B--2---:R2:W3:Y:S01]  /*10f0*/  @!UP0 SYNCS.EXCH.64 URZ, [UR6+0x250], UR4 ;  /* 0x0002500406ff85b2 */ /* 0x0044e20008000100 */
[----:B------:R-:W-:Y:S05]  /*1100*/  BRA.U !UP1, `(.L_x_16) ;  /* 0x0000000109087547 */ /* 0x000fea000b800000 */
[----:B-1-3--:R-:W-:Y:S01]  /*1110*/  UCGABAR_ARV ;  /* 0x00000000000079c7 */ /* 0x00afe20008000000 */
[----:B------:R-:W-:Y:S05]  /*1120*/  BRA `(.L_x_17) ;  /* 0x0000000000047947 */ /* 0x000fea0003800000 */
.L_x_16:
[----:B-1-3--:R-:W-:Y:S01]  /*1130*/  NOP ;  /* 0x0000000000007918 */ /* 0x00afe20000000000 */
.L_x_17:
[----:B------:R-:W1:Y:S01]  /*1140*/  S2UR UR31, SR_CTAID.X ;  /* 0x00000000001f79c3 */ /* 0x000e620000002500 */
[----:B------:R-:W-:-:S05]  /*1150*/  CS2R.32 R3, SR_CgaSize ;  /* 0x0000000000037805 */ /* 0x000fca0000008a00 */
[----:B------:R-:W-:-:S05]  /*1160*/  IMAD R3, R3, -0xa0, RZ ;  /* 0xffffff6003037824 */ /* 0x000fca00078e02ff */
[----:B------:R-:W-:-:S14]  /*1170*/  R2UR UR10, R3 ;  /* 0x00000000030a72ca */ /* 0x000fdc00000e0000 */
[----:B------:R-:W3:Y:S01]  /*1180*/  LDCU UR10, c[0x0][UR10+0x2b0] ;  /* 0x000056000a0a77ac */ /* 0x000ee20008000800 */
[----:B------:R-:W-:-:S05]  /*1190*/  CS2R.32 R3, SR_CgaSize ;  /* 0x0000000000037805 */ /* 0x000fca0000008a00 */
[----:B------:R-:W-:-:S05]  /*11a0*/  IMAD R3, R3, -0xa0, RZ ;  /* 0xffffff6003037824 */ /* 0x000fca00078e02ff */
[----:B------:R-:W-:-:S14]  /*11b0*/  R2UR UR8, R3 ;  /* 0x00000000030872ca */ /* 0x000fdc00000e0000 */
[----:B------:R-:W4:Y:S01]  /*11c0*/  LDCU UR8, c[0x0][UR8+0x2b4] ;  /* 0x00005680080877ac */ /* 0x000f220008000800 */
[----:B------:R-:W4:Y:S01]  /*11d0*/  S2UR UR9, SR_CTAID.Y ;  /* 0x00000000000979c3 */ /* 0x000f220000002600 */
[----:B--2---:R-:W-:Y:S02]  /*11e0*/  USHF.R.U32.HI UR5, URZ, 0x1, UR45 ;  /* 0x00000001ff057899 */ /* 0x004fe4000801162d */
[----:B------:R-:W-:Y:S02]  /*11f0*/  ULOP3.LUT UR6, UR33, 0xc, UR45, 0xf8, !UPT ;  /* 0x0000000c21067892 */ /* 0x000fe4000f8ef82d */
[----:B------:R-:W-:Y:S01]  /*1200*/  USHF.R.U32.HI UR4, URZ, 0x2, UR45 ;  /* 0x00000002ff047899 */ /* 0x000fe2000801162d */
[----:B------:R-:W-:-:S05]  /*1210*/  CS2R.32 R3, SR_CgaSize ;  /* 0x0000000000037805 */ /* 0x000fca0000008a00 */
[----:B------:R-:W-:-:S05]  /*1220*/  IMAD R3, R3, -0xa0, RZ ;  /* 0xffffff6003037824 */ /* 0x000fca00078e02ff */
[----:B------:R-:W-:-:S14]  /*1230*/  R2UR UR61, R3 ;  /* 0x00000000033d72ca */ /* 0x000fdc00000e0000 */
[----:B------:R-:W2:Y:S01]  /*1240*/  LDCU UR61, c[0x0][UR61+0x2a0] ;  /* 0x000054003d3d77ac */ /* 0x000ea20008000800 */
[----:B------:R-:W1:Y:S01]  /*1250*/  S2UR UR36, SR_CTAID.Z ;  /* 0x00000000002479c3 */ /* 0x000e620000002700 */
[----:B------:R-:W-:-:S05]  /*1260*/  CS2R.32 R3, SR_CgaSize ;  /* 0x0000000000037805 */ /* 0x000fca0000008a00 */
[----:B------:R-:W-:-:S05]  /*1270*/  IMAD R3, R3, -0xa0, RZ ;  /* 0xffffff6003037824 */ /* 0x000fca00078e02ff */
[----:B------:R-:W-:-:S14]  /*1280*/  R2UR UR62, R3 ;  /* 0x00000000033e72ca */ /* 0x000fdc00000e0000 */
[----:B------:R-:W2:Y:S01]  /*1290*/  LDCU UR62, c[0x0][UR62+0x2a4] ;  /* 0x000054803e3e77ac */ /* 0x000ea20008000800 */
[----:B------:R-:W2:Y:S01]  /*12a0*/  LDCU UR29, c[0x0][0xb24] ;  /* 0x00016480ff1d77ac */ /* 0x000ea20008000800 */
[----:B-1----:R-:W-:Y:S01]  /*12b0*/  I2FP.F32.U32 R3, UR31 ;  /* 0x0000001f00037c45 */ /* 0x002fe20008201000 */
[----:B------:R-:W-:-:S04]  /*12c0*/  ULOP3.LUT UR48, UR5, 0x1, URZ, 0xc0, !UPT ;  /* 0x0000000105307892 */ /* 0x000fc8000f8ec0ff */
[----:B---3--:R-:W-:Y:S01]  /*12d0*/  FMUL R3, R3, UR10 ;  /* 0x0000000a03037c20 */ /* 0x008fe20008400000 */
[----:B------:R-:W-:Y:S01]  /*12e0*/  UISETP.GT.U32.AND UP0, UPT, UR6, 0xffff, UPT ;  /* 0x0000ffff0600788c */ /* 0x000fe2000bf04070 */
[----:B----4-:R-:W-:Y:S01]  /*12f0*/  I2FP.F32.U32 R2, UR9 ;  /* 0x0000000900027c45 */ /* 0x010fe20008201000 */
[----:B------:R-:W-:-:S03]  /*1300*/  ULOP3.LUT UR7, UR45, 0x3, URZ, 0xc0, !UPT ;  /* 0x000000032d077892 */ /* 0x000fc6000f8ec0ff */
[----:B------:R-:W1:Y:S01]  /*1310*/  F2I.U32.TRUNC.NTZ R3, R3 ;  /* 0x0000000300037305 */ /* 0x000e62000020f000 */
[----:B------:R-:W-:Y:S01]  /*1320*/  ULOP3.LUT UR46, UR4, 0x3, URZ, 0xc0, !UPT ;  /* 0x00000003042e7892 */ /* 0x000fe2000f8ec0ff */
[----:B------:R-:W-:Y:S01]  /*1330*/  FMUL R2, R2, UR8 ;  /* 0x0000000802027c20 */ /* 0x000fe20008400000 */
[----:B------:R-:W-:Y:S02]  /*1340*/  USEL UR4, UR6, 0xffff, !UP0 ;  /* 0x0000ffff06047887 */ /* 0x000fe4000c000000 */
[----:B------:R-:W-:Y:S02]  /*1350*/  UISETP.GT.U32.AND UP1, UPT, UR7, 0xffff, UPT ;  /* 0x0000ffff0700788c */ /* 0x000fe4000bf24070 */
[----:B------:R-:W-:Y:S01]  /*1360*/  ULOP3.LUT UR4, UR4, 0xffff, URZ, 0xc0, !UPT ;  /* 0x0000ffff04047892 */ /* 0x000fe2000f8ec0ff */
[----:B------:R-:W3:Y:S01]  /*1370*/  F2I.U32.TRUNC.NTZ R2, R2 ;  /* 0x0000000200027305 */ /* 0x000ee2000020f000 */
[----:B------:R-:W-:Y:S01]  /*1380*/  USEL UR7, UR7, 0xffff, !UP1 ;  /* 0x0000ffff07077887 */ /* 0x000fe2000c800000 */
[----:B------:R-:W-:Y:S01]  /*1390*/  UMOV UR21, 0x5 ;  /* 0x0000000500157882 */ /* 0x000fe20000000000 */
[----:B------:R-:W-:-:S02]  /*13a0*/  USHF.L.U32 UR27, UR45, 0x8, URZ ;  /* 0x000000082d1b7899 */ /* 0x000fc400080006ff */
[----:B------:R-:W-:Y:S01]  /*13b0*/  USHF.L.U32 UR21, UR21, UR4, URZ ;  /* 0x0000000415157299 */ /* 0x000fe200080006ff */
[----:B-1----:R-:W-:Y:S01]  /*13c0*/  R2UR UR5, R3 ;  /* 0x00000000030572ca */ /* 0x002fe200000e0000 */
[----:B------:R-:W-:Y:S01]  /*13d0*/  USHF.L.U32 UR26, UR45, 0xa, URZ ;  /* 0x0000000a2d1a7899 */ /* 0x000fe200080006ff */
[----:B------:R-:W-:Y:S01]  /*13e0*/  PRMT R3, RZ, 0x7610, R3 ;  /* 0x00007610ff037816 */ /* 0x000fe20000000003 */
[----:B------:R-:W-:Y:S01]  /*13f0*/  ULOP3.LUT UR7, UR7, 0xffff, URZ, 0xc0, !UPT ;  /* 0x0000ffff07077892 */ /* 0x000fe2000f8ec0ff */
[----:B------:R-:W-:Y:S01]  /*1400*/  UMOV UR24, 0x1111 ;  /* 0x0000111100187882 */ /* 0x000fe20000000000 */
[----:B------:R-:W1:Y:S01]  /*1410*/  LDCU UR42, c[0x0][0xb24] ;  /* 0x00016480ff2a77ac */ /* 0x000e620008000800 */
[----:B---3--:R-:W-:Y:S02]  /*1420*/  R2UR UR8, R2 ;  /* 0x00000000020872ca */ /* 0x008fe400000e0000 */
[----:B------:R-:W-:Y:S01]  /*1430*/  PRMT R2, RZ, 0x7610, R2 ;  /* 0x00007610ff027816 */ /* 0x000fe20000000002 */
[----:B------:R-:W3:Y:S04]  /*1440*/  LDCU UR32, c[0x0][0xb30] ;  /* 0x00016600ff2077ac */ /* 0x000ee80008000800 */
[----:B------:R-:W-:-:S02]  /*1450*/  UIADD3 UR5, UPT, UPT, -UR5, URZ, URZ ;  /* 0x000000ff05057290 */ /* 0x000fc4000fffe1ff */
[----:B------:R-:W-:Y:S02]  /*1460*/  UISETP.NE.AND UP5, UPT, UR25, 0x2, UPT ;  /* 0x000000021900788c */ /* 0x000fe4000bfa5270 */
[----:B------:R-:W-:Y:S02]  /*1470*/  ULOP3.LUT UR27, UR27, 0xc00, URZ, 0xc0, !UPT ;  /* 0x00000c001b1b7892 */ /* 0x000fe4000f8ec0ff */
[----:B------:R-:W-:Y:S02]  /*1480*/  UIADD3 UR4, UPT, UPT, -UR8, URZ, URZ ;  /* 0x000000ff08047290 */ /* 0x000fe4000fffe1ff */
[----:B------:R-:W-:Y:S02]  /*1490*/  ULOP3.LUT UR26, UR26, 0x800, URZ, 0xc0, !UPT ;  /* 0x000008001a1a7892 */ /* 0x000fe4000f8ec0ff */
[----:B--2---:R-:W-:Y:S01]  /*14a0*/  UISETP.GE.AND UP6, UPT, UR29, 0x1, UPT ;  /* 0x000000011d00788c */ /* 0x004fe2000bfc6270 */
[----:B------:R-:W-:Y:S01]  /*14b0*/  UMOV UR28, UR9 ;  /* 0x00000009001c7c82 */ /* 0x000fe20008000000 */
[----:B------:R-:W-:Y:S01]  /*14c0*/  UMOV UR20, UR31 ;  /* 0x0000001f00147c82 */ /* 0x000fe20008000000 */
[----:B------:R-:W-:-:S02]  /*14d0*/  USHF.L.U32 UR24, UR24, UR7, URZ ;  /* 0x0000000718187299 */ /* 0x000fc400080006ff */
[----:B------:R-:W-:Y:S02]  /*14e0*/  UIMAD UR61, UR61, UR5, UR31 ;  /* 0x000000053d3d72a4 */ /* 0x000fe4000f8e021f */
[----:B------:R-:W-:Y:S01]  /*14f0*/  UIMAD UR62, UR62, UR4, UR9 ;  /* 0x000000043e3e72a4 */ /* 0x000fe2000f8e0209 */
[----:B-1-3--:R-:W-:Y:S11]  /*1500*/  BRA.U UP4, `(.L_x_18) ;  /* 0x0000000104ac7547 */ /* 0x00aff6000b800000 */
[----:B------:R-:W-:Y:S02]  /*1510*/  UISETP.NE.AND UP0, UPT, UR62, URZ, UPT ;  /* 0x000000ff3e00728c */ /* 0x000fe4000bf05270 */
[----:B------:R-:W-:Y:S02]  /*1520*/  ULOP3.LUT UR4, UR61, 0x2, URZ, 0x3c, !UPT ;  /* 0x000000023d047892 */ /* 0x000fe4000f8e3cff */
[----:B------:R-:W-:Y:S02]  /*1530*/  UISETP.GT.U32.AND UP1, UPT, UR61, 0x1, UP0 ;  /* 0x000000013d00788c */ /* 0x000fe40008724070 */
[----:B------:R-:W-:Y:S02]  /*1540*/  UISETP.NE.AND UP2, UPT, UR62, 0x1, UPT ;  /* 0x000000013e00788c */ /* 0x000fe4000bf45270 */
[----:B------:R-:W-:Y:S02]  /*1550*/  UISETP.GT.U32.AND UP0, UPT, UR4, 0x1, UP0 ;  /* 0x000000010400788c */ /* 0x000fe40008704070 */
[----:B------:R-:W-:-:S02]  /*1560*/  USEL UR7, URZ, 0x1, UP1 ;  /* 0x00000001ff077887 */ /* 0x000fc40008800000 */
[----:B------:R-:W-:Y:S02]  /*1570*/  USEL UR8, URZ, 0x2, UP1 ;  /* 0x00000002ff087887 */ /* 0x000fe40008800000 */
[----:B------:R-:W-:Y:S02]  /*1580*/  UISETP.GT.U32.AND UP1, UPT, UR61, 0x1, UP2 ;  /* 0x000000013d00788c */ /* 0x000fe40009724070 */
[----:B------:R-:W-:Y:S02]  /*1590*/  USEL UR12, URZ, 0x4, UP0 ;  /* 0x00000004ff0c7887 */ /* 0x000fe40008000000 */
[----:B------:R-:W-:Y:S02]  /*15a0*/  USEL UR15, URZ, 0x8, UP0 ;  /* 0x00000008ff0f7887 */ /* 0x000fe40008000000 */
[----:B------:R-:W-:Y:S02]  /*15b0*/  UISETP.GT.U32.AND UP0, UPT, UR4, 0x1, UP2 ;  /* 0x000000010400788c */ /* 0x000fe40009704070 */
[----:B------:R-:W-:-:S02]  /*15c0*/  USEL UR6, URZ, 0x10, UP1 ;  /* 0x00000010ff067887 */ /* 0x000fc40008800000 */
[----:B------:R-:W-:Y:S02]  /*15d0*/  USEL UR11, URZ, 0x20, UP1 ;  /* 0x00000020ff0b7887 */ /* 0x000fe40008800000 */
[----:B------:R-:W-:Y:S02]  /*15e0*/  UISETP.NE.AND UP1, UPT, UR62, 0x2, UPT ;  /* 0x000000023e00788c */ /* 0x000fe4000bf25270 */
[----:B------:R-:W-:Y:S02]  /*15f0*/  USEL UR14, URZ, 0x40, UP0 ;  /* 0x00000040ff0e7887 */ /* 0x000fe40008000000 */
[----:B------:R-:W-:Y:S02]  /*1600*/  USEL UR16, URZ, 0x80, UP0 ;  /* 0x00000080ff107887 */ /* 0x000fe40008000000 */
[----:B------:R-:W-:Y:S02]  /*1610*/  UISETP.GT.U32.AND UP0, UPT, UR61, 0x1, UP1 ;  /* 0x000000013d00788c */ /* 0x000fe40008f04070 */
[----:B------:R-:W-:-:S02]  /*1620*/  UISETP.NE.AND UP2, UPT, UR62, 0x3, UPT ;  /* 0x000000033e00788c */ /* 0x000fc4000bf45270 */
[----:B------:R-:W-:Y:S02]  /*1630*/  USEL UR5, URZ, 0x100, UP0 ;  /* 0x00000100ff057887 */ /* 0x000fe40008000000 */
[----:B------:R-:W-:Y:S02]  /*1640*/  USEL UR10, URZ, 0x200, UP0 ;  /* 0x00000200ff0a7887 */ /* 0x000fe40008000000 */
[----:B------:R-:W-:Y:S02]  /*1650*/  UISETP.GT.U32.AND UP0, UPT, UR61, 0x1, UP2 ;  /* 0x000000013d00788c */ /* 0x000fe40009704070 */
[----:B------:R-:W-:Y:S02]  /*1660*/  UIADD3 UR5, UPT, UPT, UR5, UR6, UR7 ;  /* 0x0000000605057290 */ /* 0x000fe4000fffe007 */
[----:B------:R-:W-:Y:S02]  /*1670*/  USEL UR9, URZ, 0x1000, UP0 ;  /* 0x00001000ff097887 */ /* 0x000fe40008000000 */
[----:B------:R-:W-:-:S02]  /*1680*/  USEL UR13, URZ, 0x2000, UP0 ;  /* 0x00002000ff0d7887 */ /* 0x000fc40008000000 */
[----:B------:R-:W-:Y:S02]  /*1690*/  UIADD3 UR5, UPT, UPT, UR8, UR9, UR5 ;  /* 0x0000000908057290 */ /* 0x000fe4000fffe005 */
[----:B------:R-:W-:Y:S02]  /*16a0*/  UISETP.GT.U32.AND UP1, UPT, UR4, 0x1, UP1 ;  /* 0x000000010400788c */ /* 0x000fe40008f24070 */
[----:B------:R-:W-:Y:S02]  /*16b0*/  UIADD3 UR5, UPT, UPT, UR10, UR11, UR5 ;  /* 0x0000000b0a057290 */ /* 0x000fe4000fffe005 */
[----:B------:R-:W-:Y:S02]  /*16c0*/  UISETP.GT.U32.AND UP0, UPT, UR4, 0x1, UP2 ;  /* 0x000000010400788c */ /* 0x000fe40009704070 */
[----:B------:R-:W-:Y:S02]  /*16d0*/  USEL UR4, URZ, 0x400, UP1 ;  /* 0x00000400ff047887 */ /* 0x000fe40008800000 */
[----:B------:R-:W-:-:S02]  /*16e0*/  UIADD3 UR5, UPT, UPT, UR12, UR13, UR5 ;  /* 0x0000000d0c057290 */ /* 0x000fc4000fffe005 */
[----:B------:R-:W-:Y:S02]  /*16f0*/  USEL UR6, URZ, 0x4000, UP0 ;  /* 0x00004000ff067887 */ /* 0x000fe40008000000 */
[----:B------:R-:W-:Y:S02]  /*1700*/  UIADD3 UR5, UPT, UPT, UR4, UR14, UR5 ;  /* 0x0000000e04057290 */ /* 0x000fe4000fffe005 */
[----:B------:R-:W-:Y:S02]  /*1710*/  USEL UR7, URZ, 0x800, UP1 ;  /* 0x00000800ff077887 */ /* 0x000fe40008800000 */
[----:B------:R-:W-:Y:S02]  /*1720*/  ULOP3.LUT UR4, UR61, 0xfffffffe, URZ, 0xc0, !UPT ;  /* 0xfffffffe3d047892 */ /* 0x000fe4000f8ec0ff */
[----:B------:R-:W-:Y:S02]  /*1730*/  UIADD3 UR5, UPT, UPT, UR15, UR6, UR5 ;  /* 0x000000060f057290 */ /* 0x000fe4000fffe005 */
[----:B------:R-:W-:-:S02]  /*1740*/  ULEA UR4, UR62, UR4, 0x2 ;  /* 0x000000043e047291 */ /* 0x000fc4000f8e10ff */
[----:B------:R-:W-:Y:S02]  /*1750*/  USEL UR6, URZ, 0x8000, UP0 ;  /* 0x00008000ff067887 */ /* 0x000fe40008000000 */
[----:B------:R-:W-:-:S03]  /*1760*/  UIADD3 UR5, UPT, UPT, UR7, UR16, UR5 ;  /* 0x0000001007057290 */ /* 0x000fc6000fffe005 */
[----:B------:R-:W-:Y:S01]  /*1770*/  UMOV UR7, 0x3 ;  /* 0x0000000300077882 */ /* 0x000fe20000000000 */
[----:B------:R-:W-:Y:S02]  /*1780*/  UIADD3 UR5, UPT, UPT, UR5, UR6, URZ ;  /* 0x0000000605057290 */ /* 0x000fe4000fffe0ff */
[----:B------:R-:W-:-:S04]  /*1790*/  USHF.L.U32 UR4, UR7, UR4, URZ ;  /* 0x0000000407047299 */ /* 0x000fc800080006ff */
[----:B------:R-:W-:Y:S02]  /*17a0*/  MOV R3, UR5 ;  /* 0x0000000500037c02 */ /* 0x000fe40008000f00 */
[----:B------:R-:W-:Y:S02]  /*17b0*/  MOV R2, UR4 ;  /* 0x0000000400027c02 */ /* 0x000fe40008000f00 */
.L_x_18:
[----:B------:R-:W-:Y:S05]  /*17c0*/  BRA.U !UP6, `(.L_x_19) ;  /* 0x000000010ed47547 */ /* 0x000fea000b800000 */
[----:B------:R-:W1:Y:S01]  /*17d0*/  LDCU.128 UR12, c[0x0][0xb10] ;  /* 0x00016200ff0c77ac */ /* 0x000e620008000c00 */
[----:B------:R-:W2:Y:S01]  /*17e0*/  LDCU UR6, c[0x0][0x370] ;  /* 0x00006e00ff0677ac */ /* 0x000ea20008000800 */
[----:B------:R-:W3:Y:S01]  /*17f0*/  LDCU UR5, c[0x0][0x374] ;  /* 0x00006e80ff0577ac */ /* 0x000ee20008000800 */
[----:B------:R-:W4:Y:S01]  /*1800*/  LDCU UR30, c[0x0][0xb0c] ;  /* 0x00016180ff1e77ac */ /* 0x000f220008000800 */
[----:B------:R-:W4:Y:S01]  /*1810*/  LDCU UR4, c[0x0][0xb20] ;  /* 0x00016400ff0477ac */ /* 0x000f220008000800 */
[----:B------:R-:W4:Y:S01]  /*1820*/  LDCU.64 UR8, c[0x0][0xb28] ;  /* 0x00016500ff0877ac */ /* 0x000f220008000a00 */
[----:B-1----:R-:W-:Y:S02]  /*1830*/  UISETP.NE.AND UP0, UPT, UR14, 0x1, UPT ;  /* 0x000000010e00788c */ /* 0x002fe4000bf05270 */
[----:B---3--:R-:W-:Y:S02]  /*1840*/  UIMAD.WIDE.U32 UR10, UR5, UR15, URZ ;  /* 0x0000000f050a72a5 */ /* 0x008fe4000f8e00ff */
[----:B--2---:R-:W-:-:S02]  /*1850*/  UIMAD.WIDE.U32 UR18, UR6, UR12, URZ ;  /* 0x0000000c061272a5 */ /* 0x004fc4000f8e00ff */
[----:B----4-:R-:W-:Y:S02]  /*1860*/  UISETP.NE.AND UP1, UPT, UR30, 0x1, UPT ;  /* 0x000000011e00788c */ /* 0x010fe4000bf25270 */
[----:B------:R-:W-:Y:S01]  /*1870*/  UISETP.NE.AND UP2, UPT, UR29, 0x1, UPT ;  /* 0x000000011d00788c */ /* 0x000fe2000bf45270 */
[----:B------:R-:W-:Y:S02]  /*1880*/  UMOV UR10, UR11 ;  /* 0x0000000b000a7c82 */ /* 0x000fe40008000000 */
[----:B------:R-:W-:Y:S01]  /*1890*/  UMOV UR18, UR19 ;  /* 0x0000001300127c82 */ /* 0x000fe20008000000 */
[----:B------:R-:W-:Y:S02]  /*18a0*/  @UP0 USHF.R.U32.HI UR5, URZ, UR4, UR10 ;  /* 0x00000004ff050299 */ /* 0x000fe4000801160a */
[----:B------:R-:W-:Y:S02]  /*18b0*/  UIMAD.WIDE.U32 UR22, UR28, UR15, URZ ;  /* 0x0000000f1c1672a5 */ /* 0x000fe4000f8e00ff */
[----:B------:R-:W-:-:S02]  /*18c0*/  UIMAD.WIDE.U32 UR10, UR5, UR8, URZ ;  /* 0x00000008050a72a5 */ /* 0x000fc4000f8e00ff */
[----:B------:R-:W-:Y:S02]  /*18d0*/  @UP1 USHF.R.U32.HI UR6, URZ, UR13, UR18 ;  /* 0x0000000dff061299 */ /* 0x000fe40008011612 */
[----:B------:R-:W-:Y:S02]  /*18e0*/  UIMAD.WIDE.U32 UR16, UR31, UR12, URZ ;  /* 0x0000000c1f1072a5 */ /* 0x000fe4000f8e00ff */
[----:B------:R-:W-:Y:S01]  /*18f0*/  UIMAD.WIDE.U32 UR18, UR6, UR8, URZ ;  /* 0x00000008061272a5 */ /* 0x000fe2000f8e00ff */
[----:B------:R-:W-:Y:S01]  /*1900*/  UMOV UR22, UR23 ;  /* 0x0000001700167c82 */ /* 0x000fe20008000000 */
[----:B------:R-:W-:Y:S01]  /*1910*/  UMOV UR10, UR11 ;  /* 0x0000000b000a7c82 */ /* 0x000fe20008000000 */
[----:B------:R-:W-:Y:S02]  /*1920*/  USHF.R.U32.HI UR22, URZ, UR4, UR22 ;  /* 0x00000004ff167299 */ /* 0x000fe40008011616 */
[----:B------:R-:W-:Y:S02]  /*1930*/  @UP2 USHF.R.U32.HI UR5, URZ, UR9, UR10 ;  /* 0x00000009ff052299 */ /* 0x000fe4000801160a */
[----:B------:R-:W-:Y:S01]  /*1940*/  UMOV UR7, UR19 ;  /* 0x0000001300077c82 */ /* 0x000fe20008000000 */
[----:B------:R-:W-:Y:S01]  /*1950*/  UMOV UR16, UR17 ;  /* 0x0000001100107c82 */ /* 0x000fe20008000000 */
[----:B------:R-:W-:-:S02]  /*1960*/  @UP2 USHF.R.U32.HI UR6, URZ, UR9, UR7 ;  /* 0x00000009ff062299 */ /* 0x000fc40008011607 */
[----:B------:R-:W-:Y:S02]  /*1970*/  USHF.R.U32.HI UR16, URZ, UR13, UR16 ;  /* 0x0000000dff107299 */ /* 0x000fe40008011610 */
[----:B------:R-:W-:Y:S02]  /*1980*/  USEL UR4, UR28, UR22, !UP0 ;  /* 0x000000161c047287 */ /* 0x000fe4000c000000 */
[----:B------:R-:W-:Y:S02]  /*1990*/  UIMAD UR7, UR5, UR29, URZ ;  /* 0x0000001d050772a4 */ /* 0x000fe4000f8e02ff */
[----:B------:R-:W-:Y:S02]  /*19a0*/  USEL UR5, UR31, UR16, !UP1 ;  /* 0x000000101f057287 */ /* 0x000fe4000c800000 */
[----:B------:R-:W-:Y:S02]  /*19b0*/  UIMAD UR12, UR6, UR29, URZ ;  /* 0x0000001d060c72a4 */ /* 0x000fe4000f8e02ff */
[----:B------:R-:W-:-:S02]  /*19c0*/  UISETP.GE.AND UP0, UPT, UR4, UR7, UPT ;  /* 0x000000070400728c */ /* 0x000fc4000bf06270 */
[----:B------:R-:W-:Y:S02]  /*19d0*/  UIMAD.WIDE.U32 UR10, UR4, UR8, URZ ;  /* 0x00000008040a72a5 */ /* 0x000fe4000f8e00ff */
[----:B------:R-:W-:Y:S02]  /*19e0*/  UISETP.GE.OR UP0, UPT, UR5, UR12, UP0 ;  /* 0x0000000c0500728c */ /* 0x000fe40008706670 */
[----:B------:R-:W-:Y:S02]  /*19f0*/  UIMAD.WIDE.U32 UR12, UR5, UR8, URZ ;  /* 0x00000008050c72a5 */ /* 0x000fe4000f8e00ff */
[----:B------:R-:W-:Y:S01]  /*1a00*/  UIADD3 UR10, UPT, UPT, -UR4, URZ, URZ ;  /* 0x000000ff040a7290 */ /* 0x000fe2000fffe1ff */
[----:B------:R-:W-:Y:S01]  /*1a10*/  UMOV UR8, UR11 ;  /* 0x0000000b00087c82 */ /* 0x000fe20008000000 */
[----:B------:R-:W-:Y:S02]  /*1a20*/  UIADD3 UR20, UPT, UPT, -UR5, URZ, URZ ;  /* 0x000000ff05147290 */ /* 0x000fe4000fffe1ff */
[----:B------:R-:W-:-:S03]  /*1a30*/  USHF.R.U32.HI UR8, URZ, UR9, UR8 ;  /* 0x00000009ff087299 */ /* 0x000fc60008011608 */
[----:B------:R-:W-:Y:S01]  /*1a40*/  @!UP0 UMOV UR7, UR13 ;  /* 0x0000000d00078c82 */ /* 0x000fe20008000000 */
[----:B------:R-:W-:Y:S02]  /*1a50*/  UIMAD UR28, UR14, UR10, UR28 ;  /* 0x0000000a0e1c72a4 */ /* 0x000fe4000f8e021c */
[----:B------:R-:W-:Y:S02]  /*1a60*/  USEL UR8, UR4, UR8, !UP2 ;  /* 0x0000000804087287 */ /* 0x000fe4000d000000 */
[----:B------:R-:W-:Y:S02]  /*1a70*/  @!UP0 USHF.R.U32.HI UR7, URZ, UR9, UR7 ;  /* 0x00000009ff078299 */ /* 0x000fe40008011607 */
[----:B------:R-:W-:Y:S02]  /*1a80*/  UIADD3 UR9, UPT, UPT, -UR8, URZ, URZ ;  /* 0x000000ff08097290 */ /* 0x000fe4000fffe1ff */
[----:B------:R-:W-:Y:S02]  /*1a90*/  @!UP0 USEL UR7, UR5, UR7, !UP2 ;  /* 0x0000000705078287 */ /* 0x000fe4000d000000 */
[----:B------:R-:W-:-:S02]  /*1aa0*/  UIMAD UR9, UR29, UR9, UR4 ;  /* 0x000000091d0972a4 */ /* 0x000fc4000f8e0204 */
[----:B------:R-:W-:Y:S02]  /*1ab0*/  @!UP0 UIADD3 UR8, UPT, UPT, UR8, -UR7, URZ ;  /* 0x8000000708088290 */ /* 0x000fe4000fffe0ff */
[----:B------:R-:W-:Y:S02]  /*1ac0*/  @!UP0 UIMAD UR6, UR9, UR6, UR7 ;  /* 0x00000006090682a4 */ /* 0x000fe4000f8e0207 */
[----:B------:R-:W-:Y:S02]  /*1ad0*/  @!UP0 UIMAD UR4, UR8, UR29, UR5 ;  /* 0x0000001d080482a4 */ /* 0x000fe4000f8e0205 */
[----:B------:R-:W-:Y:S02]  /*1ae0*/  UIMAD UR20, UR30, UR20, UR31 ;  /* 0x000000141e1472a4 */ /* 0x000fe4000f8e021f */
[----:B------:R-:W-:Y:S01]  /*1af0*/  UIMAD UR28, UR4, UR14, UR28 ;  /* 0x0000000e041c72a4 */ /* 0x000fe2000f8e021c */
[----:B------:R-:W-:Y:S02]  /*1b00*/  @!UP0 UMOV UR5, UR6 ;  /* 0x0000000600058c82 */ /* 0x000fe40008000000 */
[----:B------:R-:W-:-:S12]  /*1b10*/  UIMAD UR20, UR5, UR30, UR20 ;  /* 0x0000001e051472a4 */ /* 0x000fd8000f8e0214 */
.L_x_19:
[----:B------:R-:W-:-:S09]  /*1b20*/  UISETP.NE.AND UP0, UPT, UR32, 0x1, UPT ;  /* 0x000000012000788c */ /* 0x000fd2000bf05270 */
[----:B------:R-:W-:Y:S05]  /*1b30*/  BRA.U UP0, `(.L_x_20) ;  /* 0x0000000100447547 */ /* 0x000fea000b800000 */
[----:B------:R-:W1:Y:S01]  /*1b40*/  LDCU.128 UR8, c[0x0][0xb10] ;  /* 0x00016200ff0877ac */ /* 0x000e620008000c00 */
[----:B------:R-:W2:Y:S01]  /*1b50*/  LDCU UR12, c[0x0][0xb0c] ;  /* 0x00016180ff0c77ac */ /* 0x000ea20008000800 */
[----:B------:R-:W3:Y:S01]  /*1b60*/  LDCU UR13, c[0x0][0xb20] ;  /* 0x00016400ff0d77ac */ /* 0x000ee20008000800 */
[----:B-1----:R-:W-:Y:S02]  /*1b70*/  UIMAD.WIDE.U32 UR6, UR20, UR8, URZ ;  /* 0x00000008140672a5 */ /* 0x002fe4000f8e00ff */
[----:B------:R-:W-:Y:S02]  /*1b80*/  UIMAD.WIDE.U32 UR4, UR28, UR11, URZ ;  /* 0x0000000b1c0472a5 */ /* 0x000fe4000f8e00ff */
[----:B--2---:R-:W-:Y:S02]  /*1b90*/  UISETP.NE.AND UP1, UPT, UR12, 0x1, UPT ;  /* 0x000000010c00788c */ /* 0x004fe4000bf25270 */
[----:B------:R-:W-:Y:S01]  /*1ba0*/  UISETP.NE.AND UP0, UPT, UR10, 0x1, UPT ;  /* 0x000000010a00788c */ /* 0x000fe2000bf05270 */
[----:B------:R-:W-:-:S02]  /*1bb0*/  UMOV UR6, UR7 ;  /* 0x0000000700067c82 */ /* 0x000fc40008000000 */
[----:B------:R-:W-:Y:S01]  /*1bc0*/  UMOV UR4, UR5 ;  /* 0x0000000500047c82 */ /* 0x000fe20008000000 */
[----:B------:R-:W-:Y:S02]  /*1bd0*/  USHF.R.U32.HI UR9, URZ, UR9, UR6 ;  /* 0x00000009ff097299 */ /* 0x000fe40008011606 */
[----:B---3--:R-:W-:Y:S02]  /*1be0*/  USHF.R.U32.HI UR4, URZ, UR13, UR4 ;  /* 0x0000000dff047299 */ /* 0x008fe40008011604 */
[----:B------:R-:W-:Y:S02]  /*1bf0*/  USEL UR5, UR20, UR9, !UP1 ;  /* 0x0000000914057287 */ /* 0x000fe4000c800000 */
[----:B------:R-:W-:-:S04]  /*1c00*/  USEL UR4, UR28, UR4, !UP0 ;  /* 0x000000041c047287 */ /* 0x000fc8000c000000 */
[----:B------:R-:W-:Y:S02]  /*1c10*/  UIADD3 UR6, UPT, UPT, -UR4, UR5, URZ ;  /* 0x0000000504067290 */ /* 0x000fe4000fffe1ff */
[----:B------:R-:W-:Y:S02]  /*1c20*/  UIADD3 UR4, UPT, UPT, UR4, -UR5, URZ ;  /* 0x8000000504047290 */ /* 0x000fe4000fffe0ff */
[----:B------:R-:W-:Y:S02]  /*1c30*/  UIMAD UR28, UR6, UR10, UR28 ;  /* 0x0000000a061c72a4 */ /* 0x000fe4000f8e021c */
[----:B------:R-:W-:-:S12]  /*1c40*/  UIMAD UR20, UR4, UR12, UR20 ;  /* 0x0000000c041472a4 */ /* 0x000fd8000f8e0214 */
.L_x_20:
[----:B------:R-:W-:-:S09]  /*1c50*/  UISETP.EQ.U32.AND UP0, UPT, UR35, 0x1, UPT ;  /* 0x000000012300788c */ /* 0x000fd2000bf02070 */
[----:B------:R-:W-:Y:S05]  /*1c60*/  BRA.U !UP0, `(.L_x_21) ;  /* 0x00000001080c7547 */ /* 0x000fea000b800000 */
[----:B------:R-:W-:Y:S01]  /*1c70*/  UCGABAR_WAIT ;  /* 0x0000000000007dc7 */ /* 0x000fe20008000000 */
[----:B------:R-:W-:Y:S01]  /*1c80*/  CCTL.IVALL ;  /* 0x00000000ff00798f */ /* 0x000fe20002000000 */
[----:B------:R-:W-:Y:S05]  /*1c90*/  BRA `(.L_x_22) ;  /* 0x0000000000047947 */ /* 0x000fea0003800000 */
.L_x_21:
[----:B------:R-:W-:Y:S06]  /*1ca0*/  BAR.SYNC.DEFER_BLOCKING 0x0 ;  /* 0x0000000000007b1d */ /* 0x000fec0000010000 */
.L_x_22:
[----:B------:R-:W-:Y:S05]  /*1cb0*/  BRA.U UP5, `(.L_x_23) ;  /* 0x00000021050c7547 */ /* 0x000fea000b800000 */
[----:B------:R-:W1:Y:S01]  /*1cc0*/  LDCU UR6, c[0x0][0x38c] ;  /* 0x00007180ff0677ac */ /* 0x000e620008000800 */
[----:B------:R-:W-:Y:S01]  /*1cd0*/  PLOP3.LUT P1, PT, PT, PT, UP3, 0x80, 0x8 ;  /* 0x000000000008781c */ /* 0x000fe20003f2f038 */
[----:B------:R-:W-:Y:S01]  /*1ce0*/  IMAD.MOV.U32 R12, RZ, RZ, 0x1 ;  /* 0x00000001ff0c7424 */ /* 0x000fe200078e00ff */
[----:B------:R-:W-:Y:S01]  /*1cf0*/  ISETP.NE.AND P2, PT, R0, RZ, P3 ;  /* 0x000000ff0000720c */ /* 0x000fe20001f45270 */
[----:B------:R-:W-:Y:S01]  /*1d00*/  USHF.L.U32 UR7, UR31, 0x6, URZ ;  /* 0x000000061f077899 */ /* 0x000fe200080006ff */
[----:B------:R-:W-:Y:S01]  /*1d10*/  PLOP3.LUT P1, PT, P1, PT, PT, 0x8, 0x80 ;  /* 0x000000000080781c */ /* 0x000fe20000f2e170 */
[----:B------:R-:W-:Y:S01]  /*1d20*/  UISETP.NE.AND UP1, UPT, UR25, URZ, UPT ;  /* 0x000000ff1900728c */ /* 0x000fe2000bf25270 */
[----:B------:R-:W-:Y:S01]  /*1d30*/  CS2R R10, SRZ ;  /* 0x00000000000a7805 */ /* 0x000fe2000001ff00 */
[----:B------:R-:W-:Y:S01]  /*1d40*/  IMAD.MOV.U32 R9, RZ, RZ, RZ ;  /* 0x000000ffff097224 */ /* 0x000fe200078e00ff */
[----:B------:R-:W2:Y:S01]  /*1d50*/  LDCU UR40, c[0x0][0x370] ;  /* 0x00006e00ff2877ac */ /* 0x000ea20008000800 */
[----:B------:R-:W-:Y:S01]  /*1d60*/  IMAD.MOV.U32 R8, RZ, RZ, 0x1 ;  /* 0x00000001ff087424 */ /* 0x000fe200078e00ff */
[----:B------:R-:W-:Y:S01]  /*1d70*/  USEL UR25, UR44, 0x2, UP1 ;  /* 0x000000022c197887 */ /* 0x000fe20008800000 */
[----:B------:R-:W3:Y:S01]  /*1d80*/  LDCU.64 UR30, c[0x0][0x348] ;  /* 0x00006900ff1e77ac */ /* 0x000ee20008000a00 */
[----:B-1----:R-:W-:-:S02]  /*1d90*/  UIADD3 UR5, UPT, UPT, UR6, 0x3f, URZ ;  /* 0x0000003f06057890 */ /* 0x002fc4000fffe0ff */
[----:B------:R-:W-:Y:S02]  /*1da0*/  UIADD3 UR49, UPT, UPT, UR6, 0x7e, URZ ;  /* 0x0000007e06317890 */ /* 0x000fe4000fffe0ff */
[----:B------:R-:W-:Y:S01]  /*1db0*/  USHF.R.S32.HI UR4, URZ, 0x1f, UR5 ;  /* 0x0000001fff047899 */ /* 0x000fe20008011405 */
[----:B------:R-:W1:Y:S03]  /*1dc0*/  LDCU UR39, c[0x0][0x374] ;  /* 0x00006e80ff2777ac */ /* 0x000e660008000800 */
[----:B------:R-:W-:Y:S02]  /*1dd0*/  ULEA.HI UR4, UR4, UR5, URZ, 0x6 ;  /* 0x0000000504047291 */ /* 0x000fe4000f8f30ff */
[----:B------:R-:W-:Y:S02]  /*1de0*/  ULOP3.LUT UR5, UR7, 0x40, URZ, 0xc0, !UPT ;  /* 0x0000004007057892 */ /* 0x000fe4000f8ec0ff */
[----:B------:R-:W-:-:S02]  /*1df0*/  USHF.R.S32.HI UR43, URZ, 0x6, UR4 ;  /* 0x00000006ff2b7899 */ /* 0x000fc40008011404 */
[----:B------:R-:W-:Y:S02]  /*1e00*/  UIADD3 UR4, UPT, UPT, UR6, -0x1, URZ ;  /* 0xffffffff06047890 */ /* 0x000fe4000fffe0ff */
[----:B------:R-:W-:Y:S02]  /*1e10*/  UISETP.LT.U32.AND UP0, UPT, UR43, 0x1a, UPT ;  /* 0x0000001a2b00788c */ /* 0x000fe4000bf01070 */
[----:B------:R-:W-:Y:S02]  /*1e20*/  UISETP.GE.U32.AND UP2, UPT, UR4, -0x7f, UPT ;  /* 0xffffff810400788c */ /* 0x000fe4000bf46070 */
[----:B------:R-:W-:Y:S02]  /*1e30*/  USEL UR41, UR43, 0x1a, UP0 ;  /* 0x0000001a2b297887 */ /* 0x000fe40008000000 */
[----:B------:R-:W-:Y:S02]  /*1e40*/  ULEA UR48, UR48, UR5, 0x5 ;  /* 0x0000000530307291 */ /* 0x000fe4000f8e28ff */
[----:B------:R-:W-:-:S02]  /*1e50*/  UIADD3 UR4, UPT, UPT, UR41, -0x1, URZ ;  /* 0xffffffff29047890 */ /* 0x000fc4000fffe0ff */
[----:B------:R-:W-:Y:S02]  /*1e60*/  ULEA UR46, UR46, UR5, 0x4 ;  /* 0x000000052e2e7291 */ /* 0x000fe4000f8e20ff */
[----:B------:R-:W-:Y:S02]  /*1e70*/  UIADD3 UR47, UPT, UPT, UR43, -UR41, URZ ;  /* 0x800000292b2f7290 */ /* 0x000fe4000fffe0ff */
[----:B------:R-:W-:Y:S01]  /*1e80*/  @UP2 UIADD3 UR4, UPT, UPT, UR41, URZ, URZ ;  /* 0x000000ff29042290 */ /* 0x000fe2000fffe0ff */
[----:B------:R-:W-:-:S03]  /*1e90*/  UMOV UR7, URZ ;  /* 0x000000ff00077c82 */ /* 0x000fc60008000000 */
[----:B------:R-:W-:Y:S02]  /*1ea0*/  UIADD3 UR29, UPT, UPT, UR4, 0x1, URZ ;  /* 0x00000001041d7890 */ /* 0x000fe4000fffe0ff */
[----:B-123--:R-:W-:-:S12]  /*1eb0*/  UIADD3 UR44, UPT, UPT, -UR4, URZ, URZ ;  /* 0x000000ff042c7290 */ /* 0x00efd8000fffe1ff */
.L_x_43:
[----:B------:R-:W-:Y:S01]  /*1ec0*/  UISETP.NE.AND UP0, UPT, UR45, URZ, UPT ;  /* 0x000000ff2d00728c */ /* 0x000fe2000bf05270 */
[----:B------:R-:W1:Y:S08]  /*1ed0*/  S2UR UR45, SR_CgaCtaId ;  /* 0x00000000002d79c3 */ /* 0x000e700000008800 */
[----:B------:R-:W-:Y:S05]  /*1ee0*/  BRA.U UP0, `(.L_x_24) ;  /* 0x0000000100347547 */ /* 0x000fea000b800000 */
[----:B------:R-:W2:Y:S01]  /*1ef0*/  S2R R0, SR_CgaCtaId ;  /* 0x0000000000007919 */ /* 0x000ea20000008800 */
[----:B------:R-:W-:-:S04]  /*1f00*/  MOV R2, 0x400 ;  /* 0x0000040000027802 */ /* 0x000fc80000000f00 */
[----:B--2---:R-:W-:Y:S02]  /*1f10*/  LEA R0, R0, R2, 0x18 ;  /* 0x0000000200007211 */ /* 0x004fe400078ec0ff */
[----:B------:R-:W-:-:S03]  /*1f20*/  SHF.L.U32 R2, R8, 0x1f, RZ ;  /* 0x0000001f08027819 */ /* 0x000fc600000006ff */
[----:B------:R-:W-:-:S04]  /*1f30*/  IMAD R0, R9, 0x8, R0 ;  /* 0x0000000809007824 */ /* 0x000fc800078e0200 */
[----:B------:R-:W2:Y:S02]  /*1f40*/  SYNCS.PHASECHK.TRANS64.TRYWAIT P0, [R0+URZ+0x240], R2 ;  /* 0x00024002000075a7 */ /* 0x000ea400080011ff */
[----:B--2---:R-:W-:Y:S05]  /*1f50*/  @!P0 BRA `(.L_x_25) ;  /* 0x0000007000508947 */ /* 0x004fea0003800000 */
.L_x_146:
[----:B------:R-:W-:Y:S01]  /*1f60*/  VIADD R9, R9, 0x1 ;  /* 0x0000000109097836 */ /* 0x000fe20000000000 */
[----:B------:R2:W-:Y:S04]  /*1f70*/  SYNCS.ARRIVE.TRANS64.A1T0 RZ, [R0+URZ+0x230], RZ ;  /* 0x000230ff00ff79a7 */ /* 0x0005e800081000ff */
[----:B------:R-:W-:-:S04]  /*1f80*/  ISETP.NE.AND P0, PT, R9, 0x2, PT ;  /* 0x000000020900780c */ /* 0x000fc80003f05270 */
[----:B------:R-:W-:Y:S02]  /*1f90*/  SEL R9, R9, RZ, P0 ;  /* 0x000000ff09097207 */ /* 0x000fe40000000000 */
[----:B--2---:R-:W-:-:S04]  /*1fa0*/  SEL R0, RZ, 0x1, P0 ;  /* 0x00000001ff007807 */ /* 0x004fc80000000000 */
[----:B------:R-:W-:-:S07]  /*1fb0*/  LOP3.LUT R8, R8, R0, RZ, 0x3c, !PT ;  /* 0x0000000008087212 */ /* 0x000fce00078e3cff */
.L_x_24:
[----:B------:R-:W-:Y:S01]  /*1fc0*/  UMOV UR6, 0x400 ;  /* 0x0000040000067882 */ /* 0x000fe20000000000 */
[----:B------:R-:W-:Y:S01]  /*1fd0*/  SHF.L.U32 R0, R12, 0x1f, RZ ;  /* 0x0000001f0c007819 */ /* 0x000fe200000006ff */
[----:B-1----:R-:W-:Y:S02]  /*1fe0*/  ULEA UR6, UR45, UR6, 0x18 ;  /* 0x000000062d067291 */ /* 0x002fe4000f8ec0ff */
[----:B------:R-:W-:Y:S02]  /*1ff0*/  UISETP.GE.U32.AND UP0, UPT, UR49, 0x7f, UPT ;  /* 0x0000007f3100788c */ /* 0x000fe4000bf06070 */
[----:B------:R-:W-:Y:S02]  /*2000*/  ULEA UR4, UR7, UR6, 0x3 ;  /* 0x0000000607047291 */ /* 0x000fe4000f8e18ff */
[----:B------:R-:W-:Y:S01]  /*2010*/  ULEA UR11, UR28, UR48, 0x7 ;  /* 0x000000301c0b7291 */ /* 0x000fe2000f8e38ff */
[----:B------:R-:W-:-:S06]  /*2020*/  UMOV UR13, URZ ;  /* 0x000000ff000d7c82 */ /* 0x000fcc0008000000 */
[----:B------:R1:W2:Y:S01]  /*2030*/  SYNCS.PHASECHK.TRANS64.TRYWAIT P0, [UR4+0xd0], R0 ;  /* 0x0000d000ff0075a7 */ /* 0x0002a20008001104 */
[----:B------:R-:W-:-:S04]  /*2040*/  ULEA.HI UR4, UR20, UR20, URZ, 0x1 ;  /* 0x0000001414047291 */ /* 0x000fc8000f8f08ff */
[----:B------:R-:W-:-:S04]  /*2050*/  USHF.L.U32 UR4, UR4, 0x6, URZ ;  /* 0x0000000604047899 */ /* 0x000fc800080006ff */
[----:B------:R-:W-:-:S04]  /*2060*/  ULOP3.LUT UR35, UR4, 0xffffff80, URZ, 0xc0, !UPT ;  /* 0xffffff8004237892 */ /* 0x000fc8000f8ec0ff */
[----:B------:R-:W-:Y:S01]  /*2070*/  UIADD3 UR35, UPT, UPT, UR46, UR35, URZ ;  /* 0x000000232e237290 */ /* 0x000fe2000fffe0ff */
[----:B------:R-:W-:Y:S11]  /*2080*/  BRA.U !UP0, `(.L_x_26) ;  /* 0x0000000108cc7547 */ /* 0x000ff6000b800000 */
[----:B------:R-:W-:Y:S01]  /*2090*/  UMOV UR18, UR44 ;  /* 0x0000002c00127c82 */ /* 0x000fe20008000000 */
[----:B------:R-:W-:Y:S01]  /*20a0*/  UMOV UR4, UR7 ;  /* 0x0000000700047c82 */ /* 0x000fe20008000000 */
[----:B------:R-:W-:-:S05]  /*20b0*/  UMOV UR34, URZ ;  /* 0x000000ff00227c82 */ /* 0x000fca0008000000 */
.L_x_32:
[----:B------:R-:W-:Y:S01]  /*20c0*/  ULEA UR33, UR4, UR6, 0x3 ;  /* 0x0000000604217291 */ /* 0x000fe2000f8e18ff */
[----:B------:R-:W-:Y:S01]  /*20d0*/  @P3 MOV R2, 0x4000 ;  /* 0x0000400000023802 */ /* 0x000fe20000000f00 */
[----:B--234-:R-:W-:Y:S10]  /*20e0*/  @P0 BRA `(.L_x_27) ;  /* 0x00000000000c0947 */ /* 0x01cff40003800000 */
[----:B------:R-:W-:-:S04]  /*20f0*/  SHF.L.U32 R3, R12, 0x1f, RZ ;  /* 0x0000001f0c037819 */ /* 0x000fc800000006ff */
[----:B------:R-:W2:Y:S02]  /*2100*/  SYNCS.PHASECHK.TRANS64.TRYWAIT P0, [UR33+0xd0], R3 ;  /* 0x0000d003ff0075a7 */ /* 0x000ea40008001121 */
[----:B--2---:R-:W-:Y:S05]  /*2110*/  @!P0 BRA `(.L_x_28) ;  /* 0x0000006c00f48947 */ /* 0x004fea0003800000 */
.L_x_27:
[----:B------:R2:W-:Y:S01]  /*2120*/  @P3 SYNCS.ARRIVE.TRANS64 RZ, [UR33], R2 ;  /* 0x00000002ffff39a7 */ /* 0x0005e20008000021 */
[----:B------:R-:W-:Y:S02]  /*2130*/  ULOP3.LUT UR5, UR25, 0x2, URZ, 0xfc, !UPT ;  /* 0x0000000219057892 */ /* 0x000fe4000f8efcff */
[----:B------:R-:W-:Y:S02]  /*2140*/  UIADD3 UR18, UPT, UPT, UR18, 0x1, URZ ;  /* 0x0000000112127890 */ /* 0x000fe4000fffe0ff */
[----:B------:R-:W-:Y:S02]  /*2150*/  UISETP.NE.AND UP0, UPT, UR5, 0x2, UPT ;  /* 0x000000020500788c */ /* 0x000fe4000bf05270 */
[----:B------:R-:W-:-:S07]  /*2160*/  UISETP.NE.AND UP2, UPT, UR18, 0x1, UPT ;  /* 0x000000011200788c */ /* 0x000fce000bf45270 */
[----:B------:R-:W-:Y:S05]  /*2170*/  BRA.U UP0, `(.L_x_29) ;  /* 0x0000000100047547 */ /* 0x000fea000b800000 */
[----:B------:R-:W-:Y:S05]  /*2180*/  BPT.TRAP 0x1 ;  /* 0x000000040000795c */ /* 0x000fea0000300000 */
.L_x_29:
[----:B------:R-:W-:Y:S04]  /*2190*/  BSSY.RECONVERGENT B0, `(.L_x_30) ;  /* 0x0000003000007945 */ /* 0x000fe80003800200 */
[----:B------:R-:W-:Y:S05]  /*21a0*/  @!P2 BRA `(.L_x_31) ;  /* 0x000000000004a947 */ /* 0x000fea0003800000 */
[----:B------:R-:W-:Y:S05]  /*21b0*/  BPT.TRAP 0x1 ;  /* 0x000000040000795c */ /* 0x000fea0000300000 */
.L_x_31:
[----:B------:R-:W-:Y:S05]  /*21c0*/  BSYNC.RECONVERGENT B0 ;  /* 0x0000000000007941 */ /* 0x000fea0003800200 */
.L_x_30:
[----:B------:R-:W-:Y:S02]  /*21d0*/  UIADD3 UR5, UPT, UPT, UR4, 0x1, URZ ;  /* 0x0000000104057890 */ /* 0x000fe4000fffe0ff */
[----:B------:R-:W-:Y:S02]  /*21e0*/  USHF.L.U32 UR4, UR4, 0xc, URZ ;  /* 0x0000000c04047899 */ /* 0x000fe400080006ff */
[----:B------:R-:W-:Y:S02]  /*21f0*/  UISETP.NE.AND UP0, UPT, UR5, 0x1a, UPT ;  /* 0x0000001a0500788c */ /* 0x000fe4000bf05270 */
[----:B------:R-:W-:Y:S02]  /*2200*/  UIADD3 UR16, UP1, UPT, UR30, 0x80, URZ ;  /* 0x000000801e107890 */ /* 0x000fe4000ff3e0ff */
[----:B------:R-:W-:Y:S02]  /*2210*/  USEL UR8, URZ, 0x1, UP0 ;  /* 0x00000001ff087887 */ /* 0x000fe40008000000 */
[----:B------:R-:W-:-:S02]  /*2220*/  USEL UR7, UR5, URZ, UP0 ;  /* 0x000000ff05077287 */ /* 0x000fc40008000000 */
[----:B------:R-:W-:Y:S02]  /*2230*/  ULOP3.LUT UR32, UR27, UR4, URZ, 0xfc, !UPT ;  /* 0x000000041b207292 */ /* 0x000fe4000f8efcff */
[----:B------:R-:W-:Y:S01]  /*2240*/  ULEA UR5, UR7, UR6, 0x3 ;  /* 0x0000000607057291 */ /* 0x000fe2000f8e18ff */
[----:B------:R-:W-:Y:S01]  /*2250*/  LOP3.LUT R12, R12, UR8, RZ, 0x3c, !PT ;  /* 0x000000080c0c7c12 */ /* 0x000fe2000f8e3cff */
[----:B------:R-:W-:Y:S02]  /*2260*/  UIADD3 UR14, UP0, UPT, UR30, 0x180, URZ ;  /* 0x000001801e0e7890 */ /* 0x000fe4000ff1e0ff */
[----:B------:R-:W-:Y:S01]  /*2270*/  ULOP3.LUT UR8, UR26, UR4, URZ, 0xfc, !UPT ;  /* 0x000000041a087292 */ /* 0x000fe2000f8efcff */
[----:B-1----:R-:W-:Y:S01]  /*2280*/  SHF.L.U32 R0, R12, 0x1f, RZ ;  /* 0x0000001f0c007819 */ /* 0x002fe200000006ff */
[----:B------:R-:W-:Y:S02]  /*2290*/  ULOP3.LUT UR33, UR33, 0xfefffff8, URZ, 0xc0, !UPT ;  /* 0xfefffff821217892 */ /* 0x000fe4000f8ec0ff */
[----:B------:R-:W-:Y:S01]  /*22a0*/  UIADD3.X UR17, UPT, UPT, URZ, UR31, URZ, UP1, !UPT ;  /* 0x0000001fff117290 */ /* 0x000fe20008ffe4ff */
[----:B------:R3:W4:Y:S01]  /*22b0*/  SYNCS.PHASECHK.TRANS64.TRYWAIT P0, [UR5+0xd0], R0 ;  /* 0x0000d000ff0075a7 */ /* 0x0007220008001105 */
[----:B------:R-:W-:-:S02]  /*22c0*/  UIADD3 UR32, UPT, UPT, UR6, 0x4400, UR32 ;  /* 0x0000440006207890 */ /* 0x000fc4000fffe020 */
[----:B------:R-:W-:Y:S02]  /*22d0*/  UPRMT UR5, URZ, 0x5410, UR24 ;  /* 0x00005410ff057896 */ /* 0x000fe40008000018 */
[----:B------:R-:W-:Y:S02]  /*22e0*/  UIADD3 UR8, UPT, UPT, UR6, 0x1e400, UR8 ;  /* 0x0001e40006087890 */ /* 0x000fe4000fffe008 */
[----:B------:R-:W-:Y:S02]  /*22f0*/  UIADD3.X UR15, UPT, UPT, URZ, UR31, URZ, UP0, !UPT ;  /* 0x0000001fff0f7290 */ /* 0x000fe400087fe4ff */
[----:B------:R-:W-:Y:S01]  /*2300*/  UPRMT UR4, URZ, 0x5410, UR21 ;  /* 0x00005410ff047896 */ /* 0x000fe20008000015 */
[----:B------:R-:W-:Y:S01]  /*2310*/  UMOV UR22, 0x0 ;  /* 0x0000000000167882 */ /* 0x000fe20000000000 */
[----:B------:R-:W-:Y:S01]  /*2320*/  UMOV UR23, 0x10000000 ;  /* 0x1000000000177882 */ /* 0x000fe20000000000 */
[----:B------:R-:W-:Y:S01]  /*2330*/  UMOV UR10, UR34 ;  /* 0x00000022000a7c82 */ /* 0x000fe20008000000 */
[----:B------:R-:W-:Y:S01]  /*2340*/  UMOV UR12, UR36 ;  /* 0x00000024000c7c82 */ /* 0x000fe20008000000 */
[----:B------:R-:W-:Y:S01]  /*2350*/  UMOV UR9, UR33 ;  /* 0x0000002100097c82 */ /* 0x000fe20008000000 */
[----:B------:R1:W-:Y:S01]  /*2360*/  UTMALDG.3D.MULTICAST.2CTA [UR32], [UR16], UR5, desc[UR22] ;  /* 0x00001620100073b4 */ /* 0x0003e20008211805 */
[----:B------:R-:W-:-:S02]  /*2370*/  UMOV UR13, UR29 ;  /* 0x0000001d000d7c82 */ /* 0x000fc40008000000 */
[----:B------:R2:W-:Y:S01]  /*2380*/  UTMALDG.3D.MULTICAST.2CTA [UR8], [UR14], UR4, desc[UR22] ;  /* 0x000016080e0073b4 */ /* 0x0005e20008211804 */
[----:B-1----:R-:W-:Y:S01]  /*2390*/  UIADD3 UR34, UPT, UPT, UR34, 0x40, URZ ;  /* 0x0000004022227890 */ /* 0x002fe2000fffe0ff */
[----:B--2---:R-:W-:Y:S01]  /*23a0*/  UMOV UR4, UR7 ;  /* 0x0000000700047c82 */ /* 0x004fe20008000000 */
[----:B------:R-:W-:Y:S10]  /*23b0*/  BRA.U UP2, `(.L_x_32) ;  /* 0xfffffffd02407547 */ /* 0x000ff4000b83ffff */
.L_x_26:
[----:B------:R-:W-:Y:S01]  /*23c0*/  ULEA UR4, UR7, UR6, 0x3 ;  /* 0x0000000607047291 */ /* 0x000fe2000f8e18ff */
[----:B-1-3--:R-:W-:Y:S01]  /*23d0*/  SHF.L.U32 R0, R12, 0x1f, RZ ;  /* 0x0000001f0c007819 */ /* 0x00afe200000006ff */
[----:B------:R-:W-:Y:S01]  /*23e0*/  @!P1 SYNCS.ARRIVE.TRANS64.A1T0 RZ, [UR6+0x1c8], RZ ;  /* 0x0001c8ffffff99a7 */ /* 0x000fe20008100006 */
[----:B------:R-:W-:-:S06]  /*23f0*/  UISETP.GT.AND UP0, UPT, UR43, UR41, UPT ;  /* 0x000000292b00728c */ /* 0x000fcc000bf04270 */
[----:B--2-4-:R1:W2:Y:S03]  /*2400*/  SYNCS.PHASECHK.TRANS64.TRYWAIT P0, [UR4+0xd0], R0 ;  /* 0x0000d000ff0075a7 */ /* 0x0142a60008001104 */
[----:B------:R-:W-:Y:S05]  /*2410*/  BRA.U !UP0, `(.L_x_33) ;  /* 0x0000000108cc7547 */ /* 0x000fea000b800000 */
[----:B------:R-:W-:Y:S01]  /*2420*/  UIADD3 UR28, UPT, UPT, UR47, UR13, URZ ;  /* 0x0000000d2f1c7290 */ /* 0x000fe2000fffe0ff */
[----:B------:R-:W-:-:S11]  /*2430*/  UMOV UR4, UR7 ;  /* 0x0000000700047c82 */ /* 0x000fd60008000000 */
.L_x_39:
[----:B------:R-:W-:Y:S01]  /*2440*/  ULEA UR17, UR4, UR6, 0x3 ;  /* 0x0000000604117291 */ /* 0x000fe2000f8e18ff */
[----:B--2---:R-:W-:Y:S01]  /*2450*/  @P3 MOV R2, 0x4000 ;  /* 0x0000400000023802 */ /* 0x004fe20000000f00 */
[----:B--2-4-:R-:W-:Y:S10]  /*2460*/  @P0 BRA `(.L_x_34) ;  /* 0x00000000000c0947 */ /* 0x014ff40003800000 */
[----:B------:R-:W-:-:S04]  /*2470*/  SHF.L.U32 R3, R12, 0x1f, RZ ;  /* 0x0000001f0c037819 */ /* 0x000fc800000006ff */
[----:B------:R-:W2:Y:S02]  /*2480*/  SYNCS.PHASECHK.TRANS64.TRYWAIT P0, [UR17+0xd0], R3 ;  /* 0x0000d003ff0075a7 */ /* 0x000ea40008001111 */
[----:B--2---:R-:W-:Y:S05]  /*2490*/  @!P0 BRA `(.L_x_35) ;  /* 0x0000006c002c8947 */ /* 0x004fea0003800000 */
.L_x_34:
[----:B------:R2:W-:Y:S01]  /*24a0*/  @P3 SYNCS.ARRIVE.TRANS64 RZ, [UR17], R2 ;  /* 0x00000002ffff39a7 */ /* 0x0005e20008000011 */
[----:B------:R-:W-:-:S04]  /*24b0*/  ULOP3.LUT UR5, UR25, 0x2, URZ, 0xfc, !UPT ;  /* 0x0000000219057892 */ /* 0x000fc8000f8efcff */
[----:B------:R-:W-:-:S09]  /*24c0*/  UISETP.NE.AND UP0, UPT, UR5, 0x2, UPT ;  /* 0x000000020500788c */ /* 0x000fd2000bf05270 */
[----:B------:R-:W-:Y:S05]  /*24d0*/  BRA.U UP0, `(.L_x_36) ;  /* 0x0000000100047547 */ /* 0x000fea000b800000 */
[----:B------:R-:W-:Y:S05]  /*24e0*/  BPT.TRAP 0x1 ;  /* 0x000000040000795c */ /* 0x000fea0000300000 */
.L_x_36:
[----:B------:R-:W-:Y:S04]  /*24f0*/  BSSY.RECONVERGENT B0, `(.L_x_37) ;  /* 0x0000003000007945 */ /* 0x000fe80003800200 */
[----:B------:R-:W-:Y:S05]  /*2500*/  @!P2 BRA `(.L_x_38) ;  /* 0x000000000004a947 */ /* 0x000fea0003800000 */
[----:B------:R-:W-:Y:S05]  /*2510*/  BPT.TRAP 0x1 ;  /* 0x000000040000795c */ /* 0x000fea0000300000 */
.L_x_38:
[----:B------:R-:W-:Y:S05]  /*2520*/  BSYNC.RECONVERGENT B0 ;  /* 0x0000000000007941 */ /* 0x000fea0003800200 */
.L_x_37:
[----:B------:R-:W-:Y:S02]  /*2530*/  UIADD3 UR5, UPT, UPT, UR4, 0x1, URZ ;  /* 0x0000000104057890 */ /* 0x000fe4000fffe0ff */
[----:B------:R-:W-:Y:S02]  /*2540*/  USHF.L.U32 UR4, UR4, 0xc, URZ ;  /* 0x0000000c04047899 */ /* 0x000fe400080006ff */
[----:B------:R-:W-:Y:S02]  /*2550*/  UISETP.NE.AND UP0, UPT, UR5, 0x1a, UPT ;  /* 0x0000001a0500788c */ /* 0x000fe4000bf05270 */
[----:B------:R-:W-:Y:S02]  /*2560*/  USHF.L.U32 UR18, UR13, 0x6, URZ ;  /* 0x000000060d127899 */ /* 0x000fe400080006ff */
[----:B------:R-:W-:Y:S02]  /*2570*/  USEL UR8, URZ, 0x1, UP0 ;  /* 0x00000001ff087887 */ /* 0x000fe40008000000 */
[----:B------:R-:W-:-:S02]  /*2580*/  USEL UR7, UR5, URZ, UP0 ;  /* 0x000000ff05077287 */ /* 0x000fc40008000000 */
[----:B------:R-:W-:Y:S02]  /*2590*/  UIADD3 UR22, UP0, UPT, UR30, 0x180, URZ ;  /* 0x000001801e167890 */ /* 0x000fe4000ff1e0ff */
[----:B------:R-:W-:Y:S01]  /*25a0*/  ULEA UR5, UR7, UR6, 0x3 ;  /* 0x0000000607057291 */ /* 0x000fe2000f8e18ff */
[----:B------:R-:W-:Y:S01]  /*25b0*/  LOP3.LUT R12, R12, UR8, RZ, 0x3c, !PT ;  /* 0x000000080c0c7c12 */ /* 0x000fe2000f8e3cff */
[----:B------:R-:W-:Y:S02]  /*25c0*/  UIADD3 UR13, UPT, UPT, UR13, 0x1, URZ ;  /* 0x000000010d0d7890 */ /* 0x000fe4000fffe0ff */
[----:B------:R-:W-:Y:S01]  /*25d0*/  UIADD3 UR14, UP1, UPT, UR30, 0x80, URZ ;  /* 0x000000801e0e7890 */ /* 0x000fe2000ff3e0ff */
[----:B-1----:R-:W-:Y:S01]  /*25e0*/  SHF.L.U32 R0, R12, 0x1f, RZ ;  /* 0x0000001f0c007819 */ /* 0x002fe200000006ff */
[----:B------:R-:W-:Y:S02]  /*25f0*/  ULOP3.LUT UR16, UR27, UR4, URZ, 0xfc, !UPT ;  /* 0x000000041b107292 */ /* 0x000fe4000f8efcff */
[----:B------:R-:W-:Y:S01]  /*2600*/  UIADD3.X UR23, UPT, UPT, URZ, UR31, URZ, UP0, !UPT ;  /* 0x0000001fff177290 */ /* 0x000fe200087fe4ff */
[----:B------:R3:W4:Y:S01]  /*2610*/  SYNCS.PHASECHK.TRANS64.TRYWAIT P0, [UR5+0xd0], R0 ;  /* 0x0000d000ff0075a7 */ /* 0x0007220008001105 */
[----:B------:R-:W-:-:S02]  /*2620*/  ULOP3.LUT UR8, UR26, UR4, URZ, 0xfc, !UPT ;  /* 0x000000041a087292 */ /* 0x000fc4000f8efcff */
[----:B------:R-:W-:Y:S02]  /*2630*/  UISETP.NE.AND UP0, UPT, UR13, UR28, UPT ;  /* 0x0000001c0d00728c */ /* 0x000fe4000bf05270 */
[----:B------:R-:W-:Y:S02]  /*2640*/  ULOP3.LUT UR17, UR17, 0xfefffff8, URZ, 0xc0, !UPT ;  /* 0xfefffff811117892 */ /* 0x000fe4000f8ec0ff */
[----:B------:R-:W-:Y:S02]  /*2650*/  UIADD3 UR16, UPT, UPT, UR6, 0x4400, UR16 ;  /* 0x0000440006107890 */ /* 0x000fe4000fffe010 */
[----:B------:R-:W-:Y:S02]  /*2660*/  UIADD3.X UR15, UPT, UPT, URZ, UR31, URZ, UP1, !UPT ;  /* 0x0000001fff0f7290 */ /* 0x000fe40008ffe4ff */
[----:B------:R-:W-:Y:S02]  /*2670*/  UPRMT UR5, URZ, 0x5410, UR24 ;  /* 0x00005410ff057896 */ /* 0x000fe40008000018 */
[----:B------:R-:W-:-:S02]  /*2680*/  UIADD3 UR8, UPT, UPT, UR6, 0x1e400, UR8 ;  /* 0x0001e40006087890 */ /* 0x000fc4000fffe008 */
[----:B------:R-:W-:Y:S01]  /*2690*/  UPRMT UR4, URZ, 0x5410, UR21 ;  /* 0x00005410ff047896 */ /* 0x000fe20008000015 */
[----:B------:R-:W-:Y:S01]  /*26a0*/  UMOV UR32, 0x0 ;  /* 0x0000000000207882 */ /* 0x000fe20000000000 */
[----:B------:R-:W-:Y:S01]  /*26b0*/  UMOV UR33, 0x10000000 ;  /* 0x1000000000217882 */ /* 0x000fe20000000000 */
[----:B------:R-:W-:Y:S01]  /*26c0*/  UMOV UR19, UR35 ;  /* 0x0000002300137c82 */ /* 0x000fe20008000000 */
[----:B------:R-:W-:Y:S01]  /*26d0*/  UMOV UR20, UR36 ;  /* 0x0000002400147c82 */ /* 0x000fe20008000000 */
[----:B------:R-:W-:Y:S01]  /*26e0*/  UMOV UR12, UR36 ;  /* 0x00000024000c7c82 */ /* 0x000fe20008000000 */
[----:B------:R-:W-:Y:S01]  /*26f0*/  UMOV UR9, UR17 ;  /* 0x0000001100097c82 */ /* 0x000fe20008000000 */
[----:B------:R-:W-:Y:S01]  /*2700*/  UMOV UR10, UR18 ;  /* 0x00000012000a7c82 */ /* 0x000fe20008000000 */
[----:B------:R-:W-:Y:S01]  /*2710*/  UTMALDG.3D.MULTICAST.2CTA [UR16], [UR14], UR5, desc[UR32] ;  /* 0x000020100e0073b4 */ /* 0x000fe20008211805 */
[----:B------:R1:W-:Y:S02]  /*2720*/  UTMALDG.3D.MULTICAST.2CTA [UR8], [UR22], UR4, desc[UR32] ;  /* 0x00002008160073b4 */ /* 0x0003e40008211804 */
[----:B-1----:R-:W-:Y:S01]  /*2730*/  UMOV UR4, UR7 ;  /* 0x0000000700047c82 */ /* 0x002fe20008000000 */
[----:B---3--:R-:W-:Y:S05]  /*2740*/  BRA.U UP0, `(.L_x_39) ;  /* 0xfffffffd003c7547 */ /* 0x008fea000b83ffff */
.L_x_33:
[C---:B------:R-:W-:Y:S01]  /*2750*/  LEA R3, R11.reuse, UR6, 0x3 ;  /* 0x000000060b037c11 */ /* 0x040fe2000f8e18ff */
[----:B------:R-:W-:Y:S01]  /*2760*/  NOP ;  /* 0x0000000000007918 */ /* 0x000fe20000000000 */
[----:B-1----:R-:W-:Y:S02]  /*2770*/  SHF.L.U32 R0, R10, 0x1f, RZ ;  /* 0x0000001f0a007819 */ /* 0x002fe400000006ff */
[----:B------:R-:W-:Y:S02]  /*2780*/  LEA R4, R11, UR6, 0x4 ;  /* 0x000000060b047c11 */ /* 0x000fe4000f8e20ff */
[----:B--2-4-:R-:W1:Y:S02]  /*2790*/  SYNCS.PHASECHK.TRANS64.TRYWAIT P0, [R3+URZ+0x1d0], R0 ;  /* 0x0001d000030075a7 */ /* 0x014e6400080011ff */
[----:B-1----:R-:W-:Y:S05]  /*27a0*/  @!P0 BRA `(.L_x_40) ;  /* 0x0000006800808947 */ /* 0x002fea0003800000 */
.L_x_149:
[----:B------:R-:W2:Y:S01]  /*27b0*/  LDS.128 R4, [R4+0x260] ;  /* 0x0002600004047984 */ /* 0x000ea20000000c00 */
[----:B------:R-:W-:Y:S01]  /*27c0*/  UISETP.GE.AND UP0, UPT, UR42, 0x1, UPT ;  /* 0x000000012a00788c */ /* 0x000fe2000bf06270 */
[----:B------:R-:W-:Y:S01]  /*27d0*/  @!PT LDS RZ, [RZ] ;  /* 0x00000000fffff984 */ /* 0x000fe20000000800 */
[----:B------:R-:W-:Y:S01]  /*27e0*/  @!PT LDS RZ, [RZ] ;  /* 0x00000000fffff984 */ /* 0x000fe20000000800 */
[----:B------:R-:W-:Y:S01]  /*27f0*/  @!PT LDS RZ, [RZ] ;  /* 0x00000000fffff984 */ /* 0x000fe20000000800 */
[----:B------:R-:W-:Y:S01]  /*2800*/  @!PT LDS RZ, [RZ] ;  /* 0x00000000fffff984 */ /* 0x000fe20000000800 */
[----:B------:R3:W-:Y:S06]  /*2810*/  MEMBAR.ALL.CTA ;  /* 0x0000000000007992 */ /* 0x0007ec0000008000 */
[----:B---3--:R-:W3:Y:S01]  /*2820*/  FENCE.VIEW.ASYNC.S ;  /* 0x00000000000073c6 */ /* 0x008ee20000000000 */
[----:B--2---:R-:W-:-:S13]  /*2830*/  LOP3.LUT P0, RZ, R6, 0x1, RZ, 0xc0, !PT ;  /* 0x0000000106ff7812 */ /* 0x004fda000780c0ff */
[----:B---3--:R-:W-:Y:S01]  /*2840*/  VOTEU.ANY UP1, P0 ;  /* 0x0000000000ff7886 */ /* 0x008fe20000020100 */
[----:B------:R-:W-:-:S13]  /*2850*/  PLOP3.LUT P0, PT, PT, PT, UP1, 0x80, 0x8 ;  /* 0x000000000008781c */ /* 0x000fda0003f0f018 */
[----:B-1----:R-:W-:Y:S02]  /*2860*/  @P0 LOP3.LUT R0, R5, 0xffff, RZ, 0xc0, !PT ;  /* 0x0000ffff05000812 */ /* 0x002fe400078ec0ff */
[----:B------:R-:W-:Y:S02]  /*2870*/  @P0 MOV R2, R4 ;  /* 0x0000000400020202 */ /* 0x000fe40000000f00 */
[----:B------:R-:W-:Y:S01]  /*2880*/  @P0 R2UR UR5, R0 ;  /* 0x00000000000502ca */ /* 0x000fe200000e0000 */
[----:B------:R-:W-:Y:S01]  /*2890*/  VIADD R0, R3, 0x1e0 ;  /* 0x000001e003007836 */ /* 0x000fe20000000000 */
[----:B------:R-:W-:Y:S02]  /*28a0*/  @P0 SHF.R.U32.HI R4, RZ, 0x10, R5 ;  /* 0x00000010ff040819 */ /* 0x000fe40000011605 */
[----:B------:R-:W-:Y:S02]  /*28b0*/  @P0 R2UR UR8, R2 ;  /* 0x00000000020802ca */ /* 0x000fe400000e0000 */
[----:B------:R-:W-:-:S02]  /*28c0*/  PRMT R0, RZ, 0x654, R0 ;  /* 0x00000654ff007816 */ /* 0x000fc40000000000 */
[----:B------:R-:W-:Y:S02]  /*28d0*/  @P0 R2UR UR4, R4 ;  /* 0x00000000040402ca */ /* 0x000fe400000e0000 */
[----:B------:R1:W-:Y:S03]  /*28e0*/  SYNCS.ARRIVE.TRANS64.RED.A1T0 RZ, [R0+URZ], RZ ;  /* 0x000000ff00ff79a7 */ /* 0x0003e600081004ff */
[----:B------:R-:W-:-:S04]  /*28f0*/  @UP1 UMOV UR37, UR5 ;  /* 0x0000000500251c82 */ /* 0x000fc80008000000 */
[----:B------:R-:W-:-:S04]  /*2900*/  @UP1 UMOV UR38, UR8 ;  /* 0x0000000800261c82 */ /* 0x000fc80008000000 */
[----:B------:R-:W-:Y:S01]  /*2910*/  @UP1 UMOV UR36, UR4 ;  /* 0x0000000400241c82 */ /* 0x000fe20008000000 */
[----:B------:R-:W-:Y:S05]  /*2920*/  BRA.U !UP0, `(.L_x_41) ;  /* 0x0000000108d47547 */ /* 0x000fea000b800000 */
[----:B------:R-:W2:Y:S01]  /*2930*/  LDCU.128 UR12, c[0x0][0xb10] ;  /* 0x00016200ff0c77ac */ /* 0x000ea20008000c00 */
[----:B------:R-:W3:Y:S01]  /*2940*/  LDCU UR28, c[0x0][0xb20] ;  /* 0x00016400ff1c77ac */ /* 0x000ee20008000800 */
[----:B------:R-:W4:Y:S01]  /*2950*/  LDCU UR20, c[0x0][0xb0c] ;  /* 0x00016180ff1477ac */ /* 0x000f220008000800 */
[----:B------:R-:W1:Y:S01]  /*2960*/  LDCU.64 UR10, c[0x0][0xb28] ;  /* 0x00016500ff0a77ac */ /* 0x000e620008000a00 */
[----:B------:R-:W-:Y:S02]  /*2970*/  UISETP.NE.AND UP3, UPT, UR42, 0x1, UPT ;  /* 0x000000012a00788c */ /* 0x000fe4000bf65270 */
[----:B--2---:R-:W-:Y:S02]  /*2980*/  UIMAD.WIDE.U32 UR8, UR39, UR15, URZ ;  /* 0x0000000f270872a5 */ /* 0x004fe4000f8e00ff */
[----:B------:R-:W-:Y:S02]  /*2990*/  UIMAD.WIDE.U32 UR4, UR40, UR12, URZ ;  /* 0x0000000c280472a5 */ /* 0x000fe4000f8e00ff */
[----:B------:R-:W-:-:S02]  /*29a0*/  UISETP.NE.AND UP0, UPT, UR14, 0x1, UPT ;  /* 0x000000010e00788c */ /* 0x000fc4000bf05270 */
[----:B------:R-:W-:Y:S01]  /*29b0*/  UIMAD.WIDE.U32 UR22, UR37, UR15, URZ ;  /* 0x0000000f251672a5 */ /* 0x000fe2000f8e00ff */
[----:B------:R-:W-:Y:S02]  /*29c0*/  UMOV UR8, UR9 ;  /* 0x0000000900087c82 */ /* 0x000fe40008000000 */
[----:B------:R-:W-:Y:S01]  /*29d0*/  UMOV UR4, UR5 ;  /* 0x0000000500047c82 */ /* 0x000fe20008000000 */
[----:B---3--:R-:W-:Y:S02]  /*29e0*/  USHF.R.U32.HI UR8, URZ, UR28, UR8 ;  /* 0x0000001cff087299 */ /* 0x008fe40008011608 */
[----:B----4-:R-:W-:Y:S02]  /*29f0*/  UISETP.NE.AND UP2, UPT, UR20, 0x1, UPT ;  /* 0x000000011400788c */ /* 0x010fe4000bf45270 */
[----:B------:R-:W-:Y:S02]  /*2a00*/  USHF.R.U32.HI UR4, URZ, UR13, UR4 ;  /* 0x0000000dff047299 */ /* 0x000fe40008011604 */
[----:B------:R-:W-:-:S02]  /*2a10*/  USEL UR5, UR39, UR8, !UP0 ;  /* 0x0000000827057287 */ /* 0x000fc4000c000000 */
[----:B------:R-:W-:Y:S02]  /*2a20*/  USEL UR8, UR40, UR4, !UP2 ;  /* 0x0000000428087287 */ /* 0x000fe4000d000000 */
[----:B-1----:R-:W-:Y:S01]  /*2a30*/  UIMAD.WIDE.U32 UR16, UR5, UR10, URZ ;  /* 0x0000000a051072a5 */ /* 0x002fe2000f8e00ff */
[----:B------:R-:W-:Y:S01]  /*2a40*/  UMOV UR4, UR23 ;  /* 0x0000001700047c82 */ /* 0x000fe20008000000 */
[----:B------:R-:W-:Y:S02]  /*2a50*/  UIMAD.WIDE.U32 UR18, UR38, UR12, URZ ;  /* 0x0000000c261272a5 */ /* 0x000fe4000f8e00ff */
[----:B------:R-:W-:-:S03]  /*2a60*/  UIMAD.WIDE.U32 UR22, UR8, UR10, URZ ;  /* 0x0000000a081672a5 */ /* 0x000fc6000f8e00ff */
[----:B------:R-:W-:Y:S01]  /*2a70*/  UMOV UR16, UR17 ;  /* 0x0000001100107c82 */ /* 0x000fe20008000000 */
[----:B------:R-:W-:Y:S02]  /*2a80*/  USHF.R.U32.HI UR4, URZ, UR28, UR4 ;  /* 0x0000001cff047299 */ /* 0x000fe40008011604 */
[----:B------:R-:W-:Y:S01]  /*2a90*/  @UP3 USHF.R.U32.HI UR5, URZ, UR11, UR16 ;  /* 0x0000000bff053299 */ /* 0x000fe20008011610 */
[----:B------:R-:W-:Y:S01]  /*2aa0*/  UMOV UR18, UR19 ;  /* 0x0000001300127c82 */ /* 0x000fe20008000000 */
[----:B------:R-:W-:Y:S01]  /*2ab0*/  UMOV UR22, UR23 ;  /* 0x0000001700167c82 */ /* 0x000fe20008000000 */
[----:B------:R-:W-:Y:S02]  /*2ac0*/  USHF.R.U32.HI UR13, URZ, UR13, UR18 ;  /* 0x0000000dff0d7299 */ /* 0x000fe40008011612 */
[----:B------:R-:W-:Y:S02]  /*2ad0*/  USEL UR4, UR37, UR4, !UP0 ;  /* 0x0000000425047287 */ /* 0x000fe4000c000000 */
[----:B------:R-:W-:-:S02]  /*2ae0*/  @UP3 USHF.R.U32.HI UR8, URZ, UR11, UR22 ;  /* 0x0000000bff083299 */ /* 0x000fc40008011616 */
[----:B------:R-:W-:Y:S02]  /*2af0*/  UIMAD UR9, UR42, UR5, URZ ;  /* 0x000000052a0972a4 */ /* 0x000fe4000f8e02ff */
[----:B------:R-:W-:Y:S02]  /*2b00*/  USEL UR5, UR38, UR13, !UP2 ;  /* 0x0000000d26057287 */ /* 0x000fe4000d000000 */
[----:B------:R-:W-:Y:S02]  /*2b10*/  UIMAD UR12, UR42, UR8, URZ ;  /* 0x000000082a0c72a4 */ /* 0x000fe4000f8e02ff */
[----:B------:R-:W-:Y:S02]  /*2b20*/  UISETP.GE.AND UP0, UPT, UR4, UR9, UPT ;  /* 0x000000090400728c */ /* 0x000fe4000bf06270 */
[----:B------:R-:W-:Y:S02]  /*2b30*/  UIMAD.WIDE.U32 UR16, UR4, UR10, URZ ;  /* 0x0000000a041072a5 */ /* 0x000fe4000f8e00ff */
[----:B------:R-:W-:-:S02]  /*2b40*/  UISETP.GE.OR UP0, UPT, UR5, UR12, UP0 ;  /* 0x0000000c0500728c */ /* 0x000fc40008706670 */
        /* <DEDUP_REMOVED lines=19> */
.L_x_41:
[----:B------:R-:W2:Y:S02]  /*2c80*/  LDCU UR4, c[0x0][0xb30] ;  /* 0x00016600ff0477ac */ /* 0x000ea40008000800 */
[----:B--2---:R-:W-:-:S09]  /*2c90*/  UISETP.NE.AND UP0, UPT, UR4, 0x1, UPT ;  /* 0x000000010400788c */ /* 0x004fd2000bf05270 */
[----:B------:R-:W-:Y:S05]  /*2ca0*/  BRA.U UP0, `(.L_x_42) ;  /* 0x0000000100447547 */ /* 0x000fea000b800000 */
[----:B------:R-:W2:Y:S01]  /*2cb0*/  LDCU.128 UR12, c[0x0][0xb10] ;  /* 0x00016200ff0c77ac */ /* 0x000ea20008000c00 */
[----:B------:R-:W3:Y:S01]  /*2cc0*/  LDCU UR10, c[0x0][0xb0c] ;  /* 0x00016180ff0a77ac */ /* 0x000ee20008000800 */
[----:B------:R-:W4:Y:S01]  /*2cd0*/  LDCU UR11, c[0x0][0xb20] ;  /* 0x00016400ff0b77ac */ /* 0x000f220008000800 */
[----:B--2---:R-:W-:Y:S02]  /*2ce0*/  UIMAD.WIDE.U32 UR8, UR38, UR12, URZ ;  /* 0x0000000c260872a5 */ /* 0x004fe4000f8e00ff */
[----:B------:R-:W-:Y:S02]  /*2cf0*/  UIMAD.WIDE.U32 UR4, UR37, UR15, URZ ;  /* 0x0000000f250472a5 */ /* 0x000fe4000f8e00ff */
[----:B---3--:R-:W-:Y:S02]  /*2d00*/  UISETP.NE.AND UP2, UPT, UR10, 0x1, UPT ;  /* 0x000000010a00788c */ /* 0x008fe4000bf45270 */
[----:B------:R-:W-:Y:S01]  /*2d10*/  UISETP.NE.AND UP0, UPT, UR14, 0x1, UPT ;  /* 0x000000010e00788c */ /* 0x000fe2000bf05270 */
[----:B------:R-:W-:-:S02]  /*2d20*/  UMOV UR8, UR9 ;  /* 0x0000000900087c82 */ /* 0x000fc40008000000 */
[----:B------:R-:W-:Y:S01]  /*2d30*/  UMOV UR4, UR5 ;  /* 0x0000000500047c82 */ /* 0x000fe20008000000 */
[----:B------:R-:W-:Y:S02]  /*2d40*/  USHF.R.U32.HI UR13, URZ, UR13, UR8 ;  /* 0x0000000dff0d7299 */ /* 0x000fe40008011608 */
[----:B----4-:R-:W-:Y:S02]  /*2d50*/  USHF.R.U32.HI UR4, URZ, UR11, UR4 ;  /* 0x0000000bff047299 */ /* 0x010fe40008011604 */
[----:B------:R-:W-:Y:S02]  /*2d60*/  USEL UR5, UR38, UR13, !UP2 ;  /* 0x0000000d26057287 */ /* 0x000fe4000d000000 */
[----:B------:R-:W-:-:S04]  /*2d70*/  USEL UR4, UR37, UR4, !UP0 ;  /* 0x0000000425047287 */ /* 0x000fc8000c000000 */
[----:B------:R-:W-:Y:S02]  /*2d80*/  UIADD3 UR8, UPT, UPT, UR5, -UR4, URZ ;  /* 0x8000000405087290 */ /* 0x000fe4000fffe0ff */
[----:B------:R-:W-:Y:S02]  /*2d90*/  UIADD3 UR4, UPT, UPT, -UR5, UR4, URZ ;  /* 0x0000000405047290 */ /* 0x000fe4000fffe1ff */
[----:B------:R-:W-:Y:S02]  /*2da0*/  UIMAD UR37, UR8, UR14, UR37 ;  /* 0x0000000e082572a4 */ /* 0x000fe4000f8e0225 */
[----:B------:R-:W-:-:S12]  /*2db0*/  UIMAD UR38, UR4, UR10, UR38 ;  /* 0x0000000a042672a4 */ /* 0x000fd8000f8e0226 */
.L_x_42:
[----:B------:R-:W-:Y:S01]  /*2dc0*/  VIADD R11, R11, 0x1 ;  /* 0x000000010b0b7836 */ /* 0x000fe20000000000 */
[----:B------:R-:W-:Y:S01]  /*2dd0*/  PLOP3.LUT P1, PT, PT, PT, PT, 0x80, 0x8 ;  /* 0x000000000008781c */ /* 0x000fe20003f2f070 */
[----:B------:R-:W-:Y:S02]  /*2de0*/  UIADD3 UR20, UPT, UPT, UR38, UR61, URZ ;  /* 0x0000003d26147290 */ /* 0x000fe4000fffe0ff */
[----:B------:R-:W-:Y:S01]  /*2df0*/  UIADD3 UR28, UPT, UPT, UR37, UR62, URZ ;  /* 0x0000003e251c7290 */ /* 0x000fe2000fffe0ff */
[----:B------:R-:W-:-:S04]  /*2e00*/  ISETP.NE.AND P0, PT, R11, 0x2, PT ;  /* 0x000000020b00780c */ /* 0x000fc80003f05270 */
[----:B-1----:R-:W-:Y:S02]  /*2e10*/  SEL R0, RZ, 0x1, P0 ;  /* 0x00000001ff007807 */ /* 0x002fe40000000000 */
[----:B------:R-:W-:Y:S02]  /*2e20*/  SEL R11, R11, RZ, P0 ;  /* 0x000000ff0b0b7207 */ /* 0x000fe40000000000 */
[----:B------:R-:W-:Y:S01]  /*2e30*/  LOP3.LUT R10, R10, R0, RZ, 0x3c, !PT ;  /* 0x000000000a0a7212 */ /* 0x000fe200078e3cff */
[----:B------:R-:W-:Y:S06]  /*2e40*/  BRA.U UP1, `(.L_x_43) ;  /* 0xfffffff1011c7547 */ /* 0x000fec000b83ffff */
[----:B------:R-:W-:Y:S01]  /*2e50*/  UIADD3 UR8, UPT, UPT, UR6, 0xd0, URZ ;  /* 0x000000d006087890 */ /* 0x000fe2000fffe0ff */
[----:B------:R-:W-:-:S03]  /*2e60*/  SHF.L.U32 R2, R12, 0x1f, RZ ;  /* 0x0000001f0c027819 */ /* 0x000fc600000006ff */
[----:B------:R-:W-:-:S09]  /*2e70*/  ULEA UR4, UR7, UR8, 0x3 ;  /* 0x0000000807047291 */ /* 0x000fd2000f8e18ff */
[----:B------:R-:W1:Y:S02]  /*2e80*/  SYNCS.PHASECHK.TRANS64.TRYWAIT P0, [UR4], R2 ;  /* 0x00000002ff0075a7 */ /* 0x000e640008001104 */
[----:B-1----:R-:W-:Y:S05]  /*2e90*/  @!P0 BRA `(.L_x_44) ;  /* 0x0000006000d88947 */ /* 0x002fea0003800000 */
.L_x_151:
[----:B------:R-:W-:-:S04]  /*2ea0*/  UIADD3 UR4, UPT, UPT, UR7, 0x1, URZ ;  /* 0x0000000107047890 */ /* 0x000fc8000fffe0ff */
[----:B------:R-:W-:-:S04]  /*2eb0*/  UISETP.NE.AND UP0, UPT, UR4, 0x1a, UPT ;  /* 0x0000001a0400788c */ /* 0x000fc8000bf05270 */
[----:B------:R-:W-:Y:S02]  /*2ec0*/  USEL UR6, URZ, 0x1, UP0 ;  /* 0x00000001ff067887 */ /* 0x000fe40008000000 */
[----:B------:R-:W-:-:S04]  /*2ed0*/  USEL UR4, UR4, URZ, UP0 ;  /* 0x000000ff04047287 */ /* 0x000fc80008000000 */
[----:B------:R-:W-:Y:S01]  /*2ee0*/  ULEA UR5, UR4, UR8, 0x3 ;  /* 0x0000000804057291 */ /* 0x000fe2000f8e18ff */
[----:B-1----:R-:W-:-:S04]  /*2ef0*/  LOP3.LUT R2, R12, UR6, RZ, 0x3c, !PT ;  /* 0x000000060c027c12 */ /* 0x002fc8000f8e3cff */
[----:B------:R-:W-:-:S04]  /*2f00*/  SHF.L.U32 R3, R2, 0x1f, RZ ;  /* 0x0000001f02037819 */ /* 0x000fc800000006ff */
[----:B------:R-:W1:Y:S02]  /*2f10*/  SYNCS.PHASECHK.TRANS64.TRYWAIT P0, [UR5], R3 ;  /* 0x00000003ff0075a7 */ /* 0x000e640008001105 */
[----:B-1----:R-:W-:Y:S05]  /*2f20*/  @!P0 BRA `(.L_x_45) ;  /* 0x0000006000cc8947 */ /* 0x002fea0003800000 */
.L_x_153:
[----:B------:R-:W-:-:S04]  /*2f30*/  UIADD3 UR4, UPT, UPT, UR4, 0x1, URZ ;  /* 0x0000000104047890 */ /* 0x000fc8000fffe0ff */
[----:B------:R-:W-:-:S04]  /*2f40*/  UISETP.NE.AND UP0, UPT, UR4, 0x1a, UPT ;  /* 0x0000001a0400788c */ /* 0x000fc8000bf05270 */
[----:B------:R-:W-:Y:S02]  /*2f50*/  USEL UR6, URZ, 0x1, UP0 ;  /* 0x00000001ff067887 */ /* 0x000fe40008000000 */
[----:B------:R-:W-:-:S04]  /*2f60*/  USEL UR4, UR4, URZ, UP0 ;  /* 0x000000ff04047287 */ /* 0x000fc80008000000 */
[----:B------:R-:W-:Y:S01]  /*2f70*/  ULEA UR5, UR4, UR8, 0x3 ;  /* 0x0000000804057291 */ /* 0x000fe2000f8e18ff */
[----:B------:R-:W-:-:S04]  /*2f80*/  LOP3.LUT R2, R2, UR6, RZ, 0x3c, !PT ;  /* 0x0000000602027c12 */ /* 0x000fc8000f8e3cff */
[----:B-1----:R-:W-:-:S04]  /*2f90*/  SHF.L.U32 R3, R2, 0x1f, RZ ;  /* 0x0000001f02037819 */ /* 0x002fc800000006ff */
[----:B------:R-:W1:Y:S02]  /*2fa0*/  SYNCS.PHASECHK.TRANS64.TRYWAIT P0, [UR5], R3 ;  /* 0x00000003ff0075a7 */ /* 0x000e640008001105 */
[----:B-1----:R-:W-:Y:S05]  /*2fb0*/  @!P0 BRA `(.L_x_46) ;  /* 0x0000006000c08947 */ /* 0x002fea0003800000 */
.L_x_155:
        /* <DEDUP_REMOVED lines=9> */
.L_x_157:
        /* <DEDUP_REMOVED lines=9> */
.L_x_159:
        /* <DEDUP_REMOVED lines=9> */
.L_x_161:
        /* <DEDUP_REMOVED lines=9> */
.L_x_163:
        /* <DEDUP_REMOVED lines=9> */
.L_x_165:
        /* <DEDUP_REMOVED lines=9> */
.L_x_167:
        /* <DEDUP_REMOVED lines=9> */
.L_x_169:
        /* <DEDUP_REMOVED lines=9> */
.L_x_171:
        /* <DEDUP_REMOVED lines=9> */
.L_x_173:
        /* <DEDUP_REMOVED lines=9> */
.L_x_175:
        /* <DEDUP_REMOVED lines=9> */
.L_x_177:
        /* <DEDUP_REMOVED lines=9> */
.L_x_179:
        /* <DEDUP_REMOVED lines=9> */
.L_x_181:
        /* <DEDUP_REMOVED lines=9> */
.L_x_183:
        /* <DEDUP_REMOVED lines=9> */
.L_x_185:
        /* <DEDUP_REMOVED lines=9> */
.L_x_187:
        /* <DEDUP_REMOVED lines=9> */
.L_x_189:
        /* <DEDUP_REMOVED lines=9> */
.L_x_191:
        /* <DEDUP_REMOVED lines=9> */
.L_x_193:
        /* <DEDUP_REMOVED lines=9> */
.L_x_195:
        /* <DEDUP_REMOVED lines=9> */
.L_x_197:
        /* <DEDUP_REMOVED lines=9> */
.L_x_199:
[----:B------:R-:W-:-:S04]  /*3c20*/  UIADD3 UR4, UPT, UPT, UR4, 0x1, URZ ;  /* 0x0000000104047890 */ /* 0x000fc8000fffe0ff */
[----:B------:R-:W-:-:S04]  /*3c30*/  UISETP.NE.AND UP0, UPT, UR4, 0x1a, UPT ;  /* 0x0000001a0400788c */ /* 0x000fc8000bf05270 */
[----:B------:R-:W-:Y:S02]  /*3c40*/  USEL UR5, URZ, 0x1, UP0 ;  /* 0x00000001ff057887 */ /* 0x000fe40008000000 */
[----:B------:R-:W-:-:S04]  /*3c50*/  USEL UR4, UR4, URZ, UP0 ;  /* 0x000000ff04047287 */ /* 0x000fc80008000000 */
[----:B------:R-:W-:Y:S01]  /*3c60*/  ULEA UR4, UR4, UR8, 0x3 ;  /* 0x0000000804047291 */ /* 0x000fe2000f8e18ff */
[----:B------:R-:W-:-:S04]  /*3c70*/  LOP3.LUT R2, R2, UR5, RZ, 0x3c, !PT ;  /* 0x0000000502027c12 */ /* 0x000fc8000f8e3cff */
[----:B------:R-:W-:Y:S01]  /*3c80*/  SHF.L.U32 R2, R2, 0x1f, RZ ;  /* 0x0000001f02027819 */ /* 0x000fe200000006ff */
[----:B-1----:R-:W-:-:S07]  /*3c90*/  IMAD.U32 R0, RZ, RZ, UR4 ;  /* 0x00000004ff007e24 */ /* 0x002fce000f8e00ff */
.L_x_69:
[----:B-1----:R1:W2:Y:S02]  /*3ca0*/  SYNCS.PHASECHK.TRANS64.TRYWAIT P0, [R0+URZ], R2 ;  /* 0x00000002000075a7 */ /* 0x0022a400080011ff */
[----:B--2---:R-:W-:Y:S05]  /*3cb0*/  @!P0 NANOSLEEP.SYNCS 0x989680 ;  /* 0x009896800000895d */ /* 0x004fea0003900000 */
[----:B------:R-:W2:Y:S02]  /*3cc0*/  @!P0 SYNCS.PHASECHK.TRANS64 P0, [R0+URZ], R2 ;  /* 0x00000002000085a7 */ /* 0x000ea400080010ff */
[----:B--2---:R-:W-:Y:S05]  /*3cd0*/  @P0 EXIT ;  /* 0x000000000000094d */ /* 0x004fea0003800000 */
[----:B------:R-:W-:Y:S05]  /*3ce0*/  BRA `(.L_x_69) ;  /* 0xfffffffc00ec7947 */ /* 0x000fea000383ffff */
.L_x_23:
[----:B------:R-:W-:-:S04]  /*3cf0*/  UISETP.NE.AND UP0, UPT, UR45, URZ, UPT ;  /* 0x000000ff2d00728c */ /* 0x000fc8000bf05270 */
[----:B------:R-:W-:-:S09]  /*3d00*/  UISETP.NE.OR UP0, UPT, UR25, 0x1, UP0 ;  /* 0x000000011900788c */ /* 0x000fd20008705670 */
[----:B------:R-:W-:Y:S05]  /*3d10*/  BRA.U UP0, `(.L_x_70) ;  /* 0x0000000500487547 */ /* 0x000fea000b800000 */
[----:B------:R-:W-:Y:S01]  /*3d20*/  ISETP.GE.U32.AND P2, PT, R0, 0x10, PT ;  /* 0x000000100000780c */ /* 0x000fe20003f46070 */
[----:B------:R-:W-:Y:S01]  /*3d30*/  IMAD.MOV.U32 R12, RZ, RZ, 0x1 ;  /* 0x00000001ff0c7424 */ /* 0x000fe200078e00ff */
[----:B------:R-:W-:Y:S02]  /*3d40*/  CS2R R10, SRZ ;  /* 0x00000000000a7805 */ /* 0x000fe4000001ff00 */
[----:B------:R-:W-:Y:S01]  /*3d50*/  CS2R R8, SRZ ;  /* 0x0000000000087805 */ /* 0x000fe2000001ff00 */
[----:B------:R-:W-:Y:S01]  /*3d60*/  UMOV UR6, 0x400 ;  /* 0x0000040000067882 */ /* 0x000fe20000000000 */
[----:B------:R-:W-:Y:S01]  /*3d70*/  UMOV UR5, URZ ;  /* 0x000000ff00057c82 */ /* 0x000fe20008000000 */
[----:B------:R-:W-:-:S12]  /*3d80*/  ULEA UR6, UR45, UR6, 0x18 ;  /* 0x000000062d067291 */ /* 0x000fd8000f8ec0ff */
.L_x_74:
[----:B------:R-:W-:Y:S02]  /*3d90*/  LEA R2, R8, UR6, 0x3 ;  /* 0x0000000608027c11 */ /* 0x000fe4000f8e18ff */
[----:B------:R-:W-:-:S03]  /*3da0*/  SHF.L.U32 R4, R9, 0x1f, RZ ;  /* 0x0000001f09047819 */ /* 0x000fc600000006ff */
[----:B------:R-:W-:Y:S01]  /*3db0*/  VIADD R5, R2, 0x240 ;  /* 0x0000024002057836 */ /* 0x000fe20000000000 */
[----:B------:R-:W1:Y:S02]  /*3dc0*/  SYNCS.PHASECHK.TRANS64.TRYWAIT P0, [R2+URZ+0x230], R4 ;  /* 0x00023004020075a7 */ /* 0x000e6400080011ff */
[----:B-1----:R-:W-:Y:S05]  /*3dd0*/  @!P0 BRA `(.L_x_71) ;  /* 0x0000005c00608947 */ /* 0x002fea0003800000 */
.L_x_200:
[----:B------:R-:W-:Y:S01]  /*3de0*/  ULEA UR4, UR5, UR6, 0x3 ;  /* 0x0000000605047291 */ /* 0x000fe2000f8e18ff */
[----:B-1----:R-:W-:Y:S01]  /*3df0*/  PRMT R2, RZ, 0x654, R5 ;  /* 0x00000654ff027816 */ /* 0x002fe20000000005 */
[----:B------:R-:W-:Y:S01]  /*3e00*/  @!P2 IMAD.MOV.U32 R4, RZ, RZ, 0x10 ;  /* 0x00000010ff04a424 */ /* 0x000fe200078e00ff */
[----:B------:R-:W-:Y:S01]  /*3e10*/  SHF.L.U32 R5, R12, 0x1f, RZ ;  /* 0x0000001f0c057819 */ /* 0x000fe200000006ff */
[----:B------:R-:W-:Y:S01]  /*3e20*/  UIADD3 UR7, UPT, UPT, UR4, 0x1d0, URZ ;  /* 0x000001d004077890 */ /* 0x000fe2000fffe0ff */
[----:B------:R1:W-:Y:S05]  /*3e30*/  SYNCS.ARRIVE.TRANS64.RED.A1T0 RZ, [R2+URZ], RZ ;  /* 0x000000ff02ff79a7 */ /* 0x0003ea00081004ff */
[----:B------:R-:W-:Y:S01]  /*3e40*/  IMAD.U32 R6, RZ, RZ, UR7 ;  /* 0x00000007ff067e24 */ /* 0x000fe2000f8e00ff */
[----:B------:R-:W2:Y:S04]  /*3e50*/  SYNCS.PHASECHK.TRANS64.TRYWAIT P0, [UR4+0x1e0], R5 ;  /* 0x0001e005ff0075a7 */ /* 0x000ea80008001104 */
[----:B------:R-:W-:Y:S01]  /*3e60*/  PRMT R6, R0, 0x654, R6 ;  /* 0x0000065400067816 */ /* 0x000fe20000000006 */
[----:B-12---:R-:W-:Y:S06]  /*3e70*/  @!P0 BRA `(.L_x_72) ;  /* 0x0000005c004c8947 */ /* 0x006fec0003800000 */
.L_x_202:
[----:B------:R-:W-:Y:S01]  /*3e80*/  ULEA UR8, UR5, UR6, 0x4 ;  /* 0x0000000605087291 */ /* 0x000fe2000f8e20ff */
[----:B------:R-:W-:Y:S01]  /*3e90*/  SEL R3, R6, R3, !P2 ;  /* 0x0000000306037207 */ /* 0x000fe20005000000 */
[----:B------:R-:W-:Y:S01]  /*3ea0*/  UIADD3 UR9, UPT, UPT, UR4, 0x1d0, URZ ;  /* 0x000001d004097890 */ /* 0x000fe2000fffe0ff */
[----:B-1----:R-:W-:Y:S01]  /*3eb0*/  LEA R2, R11, UR6, 0x3 ;  /* 0x000000060b027c11 */ /* 0x002fe2000f8e18ff */
[----:B------:R-:W-:Y:S01]  /*3ec0*/  UIADD3 UR8, UPT, UPT, UR8, 0x260, URZ ;  /* 0x0000026008087890 */ /* 0x000fe2000fffe0ff */
[----:B------:R1:W-:Y:S01]  /*3ed0*/  @!P2 SYNCS.ARRIVE.TRANS64.RED RZ, [R3+URZ], R4 ;  /* 0x0000000403ffa9a7 */ /* 0x0003e200080004ff */
[----:B------:R-:W-:Y:S01]  /*3ee0*/  UIADD3 UR4, UPT, UPT, UR5, 0x1, URZ ;  /* 0x0000000105047890 */ /* 0x000fe2000fffe0ff */
[----:B------:R-:W-:-:S03]  /*3ef0*/  VIADD R8, R8, 0x1 ;  /* 0x0000000108087836 */ /* 0x000fc60000000000 */
[----:B------:R-:W-:Y:S02]  /*3f00*/  UISETP.NE.AND UP0, UPT, UR4, 0x2, UPT ;  /* 0x000000020400788c */ /* 0x000fe4000bf05270 */
[----:B------:R-:W-:Y:S01]  /*3f10*/  ISETP.NE.AND P0, PT, R8, 0x2, PT ;  /* 0x000000020800780c */ /* 0x000fe20003f05270 */
[----:B------:R-:W-:Y:S06]  /*3f20*/  UGETNEXTWORKID.BROADCAST [UR8], [UR9] ;  /* 0x00000000080073ca */ /* 0x000fec0008000100 */
[----:B------:R-:W-:Y:S02]  /*3f30*/  USEL UR7, URZ, 0x1, UP0 ;  /* 0x00000001ff077887 */ /* 0x000fe40008000000 */
[----:B------:R-:W-:-:S04]  /*3f40*/  USEL UR5, UR4, URZ, UP0 ;  /* 0x000000ff04057287 */ /* 0x000fc80008000000 */
[----:B------:R-:W-:Y:S02]  /*3f50*/  LOP3.LUT R12, R12, UR7, RZ, 0x3c, !PT ;  /* 0x000000070c0c7c12 */ /* 0x000fe4000f8e3cff */
[----:B-1----:R-:W-:-:S04]  /*3f60*/  SHF.L.U32 R4, R10, 0x1f, RZ ;  /* 0x0000001f0a047819 */ /* 0x002fc800000006ff */
[----:B------:R-:W1:Y:S02]  /*3f70*/  SYNCS.PHASECHK.TRANS64.TRYWAIT P1, [R2+URZ+0x1d0], R4 ;  /* 0x0001d004020075a7 */ /* 0x000e6400080211ff */
[----:B-1----:R-:W-:Y:S05]  /*3f80*/  @!P1 BRA `(.L_x_73) ;  /* 0x0000005c00209947 */ /* 0x002fea0003800000 */
.L_x_203:
[C---:B-1----:R-:W-:Y:S01]  /*3f90*/  LEA R4, R11.reuse, UR6, 0x4 ;  /* 0x000000060b047c11 */ /* 0x042fe2000f8e20ff */
[----:B------:R-:W-:Y:S01]  /*3fa0*/  VIADD R2, R2, 0x1e0 ;  /* 0x000001e002027836 */ /* 0x000fe20000000000 */
[----:B------:R-:W-:Y:S01]  /*3fb0*/  SEL R8, R8, RZ, P0 ;  /* 0x000000ff08087207 */ /* 0x000fe20000000000 */
[----:B------:R-:W-:-:S03]  /*3fc0*/  VIADD R11, R11, 0x1 ;  /* 0x000000010b0b7836 */ /* 0x000fc60000000000 */
[----:B------:R-:W1:Y:S01]  /*3fd0*/  LDS.128 R4, [R4+0x260] ;  /* 0x0002600004047984 */ /* 0x000e620000000c00 */
[----:B------:R-:W-:Y:S02]  /*3fe0*/  PRMT R2, RZ, 0x654, R2 ;  /* 0x00000654ff027816 */ /* 0x000fe40000000002 */
[C---:B------:R-:W-:Y:S01]  /*3ff0*/  ISETP.NE.AND P1, PT, R11.reuse, 0x2, PT ;  /* 0x000000020b00780c */ /* 0x040fe20003f25270 */
[----:B------:R-:W-:Y:S01]  /*4000*/  @!PT LDS RZ, [RZ] ;  /* 0x00000000fffff984 */ /* 0x000fe20000000800 */
[----:B------:R-:W-:Y:S01]  /*4010*/  @!PT LDS RZ, [RZ] ;  /* 0x00000000fffff984 */ /* 0x000fe20000000800 */
[----:B------:R-:W-:Y:S01]  /*4020*/  @!PT LDS RZ, [RZ] ;  /* 0x00000000fffff984 */ /* 0x000fe20000000800 */
[----:B------:R-:W-:Y:S01]  /*4030*/  @!PT LDS RZ, [RZ] ;  /* 0x00000000fffff984 */ /* 0x000fe20000000800 */
[----:B------:R2:W-:Y:S06]  /*4040*/  MEMBAR.ALL.CTA ;  /* 0x0000000000007992 */ /* 0x0005ec0000008000 */
[----:B--2---:R-:W2:Y:S01]  /*4050*/  FENCE.VIEW.ASYNC.S ;  /* 0x00000000000073c6 */ /* 0x004ea20000000000 */
[----:B------:R-:W-:Y:S01]  /*4060*/  SEL R11, R11, RZ, P1 ;  /* 0x000000ff0b0b7207 */ /* 0x000fe20000800000 */
[----:B--2---:R2:W-:Y:S01]  /*4070*/  SYNCS.ARRIVE.TRANS64.RED.A1T0 RZ, [R2+URZ], RZ ;  /* 0x000000ff02ff79a7 */ /* 0x0045e200081004ff */
[----:B-1----:R-:W-:-:S02]  /*4080*/  LOP3.LUT P3, RZ, R6, 0x1, RZ, 0xc0, !PT ;  /* 0x0000000106ff7812 */ /* 0x002fc4000786c0ff */
[----:B------:R-:W-:-:S04]  /*4090*/  SEL R4, RZ, 0x1, P1 ;  /* 0x00000001ff047807 */ /* 0x000fc80000800000 */
[----:B------:R-:W-:Y:S02]  /*40a0*/  LOP3.LUT R10, R10, R4, RZ, 0x3c, !PT ;  /* 0x000000040a0a7212 */ /* 0x000fe400078e3cff */
[----:B--2---:R-:W-:-:S04]  /*40b0*/  SEL R2, RZ, 0x1, P0 ;  /* 0x00000001ff027807 */ /* 0x004fc80000000000 */
[----:B------:R-:W-:Y:S01]  /*40c0*/  LOP3.LUT R9, R9, R2, RZ, 0x3c, !PT ;  /* 0x0000000209097212 */ /* 0x000fe200078e3cff */
[----:B------:R-:W-:Y:S06]  /*40d0*/  @P3 BRA `(.L_x_74) ;  /* 0xfffffffc002c3947 */ /* 0x000fec000383ffff */
[----:B------:R-:W-:Y:S01]  /*40e0*/  ULEA UR4, UR5, UR6, 0x3 ;  /* 0x0000000605047291 */ /* 0x000fe2000f8e18ff */
[----:B------:R-:W-:-:S08]  /*40f0*/  SHF.L.U32 R2, R12, 0x1f, RZ ;  /* 0x0000001f0c027819 */ /* 0x000fd000000006ff */
[----:B------:R-:W1:Y:S02]  /*4100*/  SYNCS.PHASECHK.TRANS64 P0, [UR4+0x1e0], R2 ;  /* 0x0001e002ff0075a7 */ /* 0x000e640008001004 */
[----:B-1----:R-:W-:Y:S05]  /*4110*/  @P0 BRA `(.L_x_75) ;  /* 0x0000000000080947 */ /* 0x002fea0003800000 */
[----:B------:R-:W1:Y:S02]  /*4120*/  SYNCS.PHASECHK.TRANS64.TRYWAIT P0, [UR4+0x1e0], R2 ;  /* 0x0001e002ff0075a7 */ /* 0x000e640008001104 */
[----:B-1----:R-:W-:Y:S05]  /*4130*/  @!P0 BRA `(.L_x_76) ;  /* 0x0000005800c88947 */ /* 0x002fea0003800000 */
.L_x_75:
[----:B------:R-:W-:-:S04]  /*4140*/  UIADD3 UR7, UPT, UPT, UR5, 0x1, URZ ;  /* 0x0000000105077890 */ /* 0x000fc8000fffe0ff */
[----:B------:R-:W-:-:S04]  /*4150*/  UISETP.NE.AND UP0, UPT, UR7, 0x2, UPT ;  /* 0x000000020700788c */ /* 0x000fc8000bf05270 */
[----:B------:R-:W-:Y:S02]  /*4160*/  USEL UR8, URZ, 0x1, UP0 ;  /* 0x00000001ff087887 */ /* 0x000fe40008000000 */
[----:B------:R-:W-:-:S04]  /*4170*/  USEL UR7, UR7, URZ, UP0 ;  /* 0x000000ff07077287 */ /* 0x000fc80008000000 */
[----:B------:R-:W-:Y:S01]  /*4180*/  ULEA UR7, UR7, UR6, 0x3 ;  /* 0x0000000607077291 */ /* 0x000fe2000f8e18ff */
[----:B-1----:R-:W-:-:S04]  /*4190*/  LOP3.LUT R2, R12, UR8, RZ, 0x3c, !PT ;  /* 0x000000080c027c12 */ /* 0x002fc8000f8e3cff */
[----:B------:R-:W-:-:S04]  /*41a0*/  SHF.L.U32 R0, R2, 0x1f, RZ ;  /* 0x0000001f02007819 */ /* 0x000fc800000006ff */
[----:B------:R-:W1:Y:S02]  /*41b0*/  SYNCS.PHASECHK.TRANS64 P0, [UR7+0x1e0], R0 ;  /* 0x0001e000ff0075a7 */ /* 0x000e640008001007 */
[----:B-1----:R-:W-:Y:S05]  /*41c0*/  @P0 EXIT ;  /* 0x000000000000094d */ /* 0x002fea0003800000 */
[----:B------:R-:W-:Y:S02]  /*41d0*/  SHF.L.U32 R2, R2, 0x1f, RZ ;  /* 0x0000001f02027819 */ /* 0x000fe400000006ff */
[----:B------:R-:W-:-:S07]  /*41e0*/  MOV R0, UR7 ;  /* 0x0000000700007c02 */ /* 0x000fce0008000f00 */
.L_x_77:
[----:B-1----:R1:W2:Y:S02]  /*41f0*/  SYNCS.PHASECHK.TRANS64.TRYWAIT P0, [R0+URZ+0x1e0], R2 ;  /* 0x0001e002000075a7 */ /* 0x0022a400080011ff */
[----:B--2---:R-:W-:Y:S05]  /*4200*/  @!P0 NANOSLEEP.SYNCS 0x989680 ;  /* 0x009896800000895d */ /* 0x004fea0003900000 */
[----:B------:R-:W2:Y:S02]  /*4210*/  @!P0 SYNCS.PHASECHK.TRANS64 P0, [R0+URZ+0x1e0], R2 ;  /* 0x0001e002000085a7 */ /* 0x000ea400080010ff */
[----:B--2---:R-:W-:Y:S05]  /*4220*/  @P0 EXIT ;  /* 0x000000000000094d */ /* 0x004fea0003800000 */
[----:B------:R-:W-:Y:S05]  /*4230*/  BRA `(.L_x_77) ;  /* 0xfffffffc00ec7947 */ /* 0x000fea000383ffff */
.L_x_70:
[----:B------:R-:W-:Y:S05]  /*4240*/  BRA.U UP4, `(.L_x_78) ;  /* 0x0000001104a07547 */ /* 0x000fea000b800000 */
[----:B------:R-:W-:Y:S01]  /*4250*/  UMOV UR4, 0x40 ;  /* 0x0000004000047882 */ /* 0x000fe20000000000 */
[----:B------:R-:W-:Y:S01]  /*4260*/  NOP ;  /* 0x0000000000007918 */ /* 0x000fe20000000000 */
[----:B------:R-:W-:Y:S01]  /*4270*/  ULEA UR5, UR45, UR4, 0x18 ;  /* 0x000000042d057291 */ /* 0x000fe2000f8ec0ff */
[----:B------:R-:W-:Y:S02]  /*4280*/  UMOV UR6, 0x400 ;  /* 0x0000040000067882 */ /* 0x000fe40000000000 */
[----:B------:R-:W-:-:S06]  /*4290*/  ULEA UR6, UR45, UR6, 0x18 ;  /* 0x000000062d067291 */ /* 0x000fcc000f8ec0ff */
[----:B------:R-:W1:Y:S02]  /*42a0*/  LDS.U8 R0, [UR5+0x1c] ;  /* 0x00001c05ff007984 */ /* 0x000e640008000000 */
[----:B-1----:R-:W-:-:S13]  /*42b0*/  ISETP.NE.AND P0, PT, R0, RZ, PT ;  /* 0x000000ff0000720c */ /* 0x002fda0003f05270 */
[----:B------:R-:W-:Y:S05]  /*42c0*/  @P0 BRA `(.L_x_79) ;  /* 0x0000000400080947 */ /* 0x000fea0003800000 */
[----:B------:R-:W-:Y:S02]  /*42d0*/  UISETP.NE.U32.AND UP1, UPT, UR33, 0x1, UPT ;  /* 0x000000012100788c */ /* 0x000fe4000bf25070 */
[----:B------:R-:W-:-:S07]  /*42e0*/  UIADD3 UR7, UPT, UPT, UR5, 0x8, URZ ;  /* 0x0000000805077890 */ /* 0x000fce000fffe0ff */
[----:B------:R-:W-:Y:S05]  /*42f0*/  BRA.U !UP1, `(.L_x_80) ;  /* 0x00000001099c7547 */ /* 0x000fea000b800000 */
[----:B------:R-:W-:Y:S01]  /*4300*/  ELECT P0, URZ, PT ;  /* 0x0000000000ff782f */ /* 0x000fe20003800000 */
[----:B------:R-:W-:-:S12]  /*4310*/  BSSY B0, `(.L_x_80) ;  /* 0x0000025000007945 */ /* 0x000fd80003800000 */
[----:B------:R-:W-:Y:S05]  /*4320*/  @!P0 BRA `(.L_x_81) ;  /* 0x00000000008c8947 */ /* 0x000fea0003800000 */
[----:B------:R-:W-:-:S05]  /*4330*/  UMOV UR4, 0x10 ;  /* 0x0000001000047882 */ /* 0x000fca0000000000 */
[----:B------:R-:W-:Y:S04]  /*4340*/  DEPBAR.LE SB1, 0x36 ;  /* 0x00009d800000791a */ /* 0x000fe80000000000 */
[----:B------:R-:W1:Y:S02]  /*4350*/  UTCATOMSWS.2CTA.FIND_AND_SET.ALIGN UP0, UR4, UR4 ;  /* 0x00000004000475e3 */ /* 0x000e640008200800 */
[----:B-1----:R-:W-:Y:S01]  /*4360*/  MOV R10, UR4 ;  /* 0x00000004000a7c02 */ /* 0x002fe20008000f00 */
[----:B------:R-:W-:Y:S06]  /*4370*/  BRA.U UP0, `(.L_x_82) ;  /* 0x0000000100187547 */ /* 0x000fec000b800000 */
.L_x_83:
[----:B------:R-:W-:Y:S05]  /*4380*/  NANOSLEEP 0x64 ;  /* 0x000000640000795d */ /* 0x000fea0003800000 */
[----:B------:R-:W-:-:S05]  /*4390*/  UMOV UR4, 0x10 ;  /* 0x0000001000047882 */ /* 0x000fca0000000000 */
[----:B------:R-:W-:Y:S04]  /*43a0*/  DEPBAR.LE SB1, 0x36 ;  /* 0x00009d800000791a */ /* 0x000fe80000000000 */
[----:B------:R-:W1:Y:S02]  /*43b0*/  UTCATOMSWS.2CTA.FIND_AND_SET.ALIGN UP0, UR4, UR4 ;  /* 0x00000004000475e3 */ /* 0x000e640008200800 */
[----:B-1----:R-:W-:Y:S01]  /*43c0*/  MOV R10, UR4 ;  /* 0x00000004000a7c02 */ /* 0x002fe20008000f00 */
[----:B------:R-:W-:Y:S05]  /*43d0*/  BRA.U !UP0, `(.L_x_83) ;  /* 0xfffffffd08e87547 */ /* 0x000fea000b83ffff */
.L_x_82:
[----:B------:R-:W1:Y:S01]  /*43e0*/  LDS R6, [UR5+0x10] ;  /* 0x00001005ff067984 */ /* 0x000e620008000800 */
[----:B------:R-:W-:Y:S01]  /*43f0*/  IMAD.U32 R0, RZ, RZ, UR6 ;  /* 0x00000006ff007e24 */ /* 0x000fe2000f8e00ff */
[----:B------:R-:W-:-:S03]  /*4400*/  MOV R4, UR34 ;  /* 0x0000002200047c02 */ /* 0x000fc60008000f00 */
[----:B------:R-:W-:Y:S01]  /*4410*/  VIADD R0, R0, 0x280 ;  /* 0x0000028000007836 */ /* 0x000fe20000000000 */
[----:B-1----:R-:W-:-:S04]  /*4420*/  SHF.L.U32 R6, R6, 0x1f, RZ ;  /* 0x0000001f06067819 */ /* 0x002fc800000006ff */
[----:B------:R-:W1:Y:S02]  /*4430*/  SYNCS.PHASECHK.TRANS64.TRYWAIT P0, [UR5+0x8], R6 ;  /* 0x00000806ff0075a7 */ /* 0x000e640008001105 */
[----:B-1----:R-:W-:Y:S05]  /*4440*/  @P0 BRA `(.L_x_84) ;  /* 0x0000000000080947 */ /* 0x002fea0003800000 */
[----:B------:R-:W1:Y:S02]  /*4450*/  SYNCS.PHASECHK.TRANS64.TRYWAIT P0, [UR5+0x8], R6 ;  /* 0x00000806ff0075a7 */ /* 0x000e640008001105 */
[----:B-1----:R-:W-:Y:S05]  /*4460*/  @!P0 BRA `(.L_x_85) ;  /* 0x0000005800148947 */ /* 0x002fea0003800000 */
.L_x_84:
[----:B------:R-:W-:Y:S01]  /*4470*/  PRMT R4, R4, 0x654, R0 ;  /* 0x0000065404047816 */ /* 0x000fe20000000000 */
[----:B------:R-:W-:Y:S01]  /*4480*/  HFMA2 R0, -RZ, RZ, 0, 5.9604644775390625e-08 ;  /* 0x00000001ff007431 */ /* 0x000fe200000001ff */
[----:B------:R-:W-:Y:S01]  /*4490*/  UPRMT UR4, UR34, 0x654, UR7 ;  /* 0x0000065422047896 */ /* 0x000fe20008000007 */
[----:B------:R-:W-:Y:S02]  /*44a0*/  IMAD.MOV.U32 R8, RZ, RZ, 0xffff ;  /* 0x0000ffffff087424 */ /* 0x000fe400078e00ff */
[----:B-1----:R-:W-:Y:S02]  /*44b0*/  IMAD.MOV.U32 R6, RZ, RZ, 0x4 ;  /* 0x00000004ff067424 */ /* 0x002fe400078e00ff */
[----:B------:R-:W-:Y:S01]  /*44c0*/  IMAD.SHL.U32 R9, R10, 0x20, RZ ;  /* 0x000000200a097824 */ /* 0x000fe200078e00ff */
[----:B------:R-:W-:Y:S02]  /*44d0*/  MOV R5, UR4 ;  /* 0x0000000400057c02 */ /* 0x000fe40008000f00 */
[-C--:B------:R-:W-:Y:S01]  /*44e0*/  SHF.L.U32 R8, R8, R10.reuse, RZ ;  /* 0x0000000a08087219 */ /* 0x080fe200000006ff */
[----:B------:R1:W-:Y:S01]  /*44f0*/  SYNCS.ARRIVE.TRANS64.RED RZ, [UR4], R6 ;  /* 0x00000006ffff79a7 */ /* 0x0003e20008000404 */
[----:B------:R-:W-:Y:S01]  /*4500*/  SHF.L.U32 R7, R0, R10, RZ ;  /* 0x0000000a00077219 */ /* 0x000fe200000006ff */
[----:B------:R1:W-:Y:S04]  /*4510*/  STS [UR6+0x280], R9 ;  /* 0x00028009ff007988 */ /* 0x0003e80008000806 */
[----:B------:R1:W-:Y:S04]  /*4520*/  STAS [R4.64], R10 ;  /* 0x0000000a04007dbd */ /* 0x0003e8000c0008ff */
[----:B------:R1:W-:Y:S04]  /*4530*/  ATOMS.OR RZ, [UR5+0x14], R8 ;  /* 0x00001408ffff798c */ /* 0x0003e8000b000005 */
[----:B------:R1:W-:Y:S04]  /*4540*/  ATOMS.OR RZ, [UR5+0x18], R7 ;  /* 0x00001807ffff798c */ /* 0x0003e8000b000005 */
[----:B------:R1:W-:Y:S02]  /*4550*/  ATOMS.XOR RZ, [UR5+0x10], R0 ;  /* 0x00001000ffff798c */ /* 0x0003e4000b800005 */
.L_x_81:
[----:B------:R-:W-:Y:S05]  /*4560*/  BSYNC B0 ;  /* 0x0000000000007941 */ /* 0x000fea0003800000 */
.L_x_80:
[----:B------:R-:W-:Y:S05]  /*4570*/  BRA.U UP1, `(.L_x_86) ;  /* 0x00000001016c7547 */ /* 0x000fea000b800000 */
[----:B------:R-:W-:-:S03]  /*4580*/  UMOV UR4, 0xffffffff ;  /* 0xffffffff00047882 */ /* 0x000fc60000000000 */
[----:B------:R-:W-:Y:S05]  /*4590*/  BRA.DIV UR4, `(.L_x_87) ;  /* 0x0000005604e07947 */ /* 0x000fea000b800000 */
[----:B------:R-:W-:-:S13]  /*45a0*/  ELECT P6, URZ, PT ;  /* 0x0000000000ff782f */ /* 0x000fda00038c0000 */
.L_x_207:
[----:B------:R-:W-:Y:S05]  /*45b0*/  @!P6 BRA `(.L_x_86) ;  /* 0x00000000005ce947 */ /* 0x000fea0003800000 */
[----:B-1----:R-:W1:Y:S02]  /*45c0*/  LDS R4, [UR5+0x10] ;  /* 0x00001005ff047984 */ /* 0x002e640008000800 */
[----:B-1----:R-:W-:-:S04]  /*45d0*/  SHF.L.U32 R4, R4, 0x1f, RZ ;  /* 0x0000001f04047819 */ /* 0x002fc800000006ff */
[----:B------:R-:W1:Y:S02]  /*45e0*/  SYNCS.PHASECHK.TRANS64.TRYWAIT P0, [UR5+0x8], R4 ;  /* 0x00000804ff0075a7 */ /* 0x000e640008001105 */
[----:B-1----:R-:W-:Y:S05]  /*45f0*/  @P0 BRA `(.L_x_88) ;  /* 0x0000000000080947 */ /* 0x002fea0003800000 */
[----:B------:R-:W1:Y:S02]  /*4600*/  SYNCS.PHASECHK.TRANS64.TRYWAIT P0, [UR5+0x8], R4 ;  /* 0x00000804ff0075a7 */ /* 0x000e640008001105 */
[----:B-1----:R-:W-:Y:S05]  /*4610*/  @!P0 BRA `(.L_x_89) ;  /* 0x0000005400e08947 */ /* 0x002fea0003800000 */
.L_x_88:
[----:B------:R-:W2:Y:S01]  /*4620*/  LDS R6, [UR6+0x280] ;  /* 0x00028006ff067984 */ /* 0x000ea20008000800 */
[----:B-1----:R-:W-:Y:S02]  /*4630*/  HFMA2 R0, -RZ, RZ, 0, 5.9604644775390625e-08 ;  /* 0x00000001ff007431 */ /* 0x002fe400000001ff */
[----:B------:R-:W-:Y:S01]  /*4640*/  IMAD.MOV.U32 R4, RZ, RZ, 0xffff ;  /* 0x0000ffffff047424 */ /* 0x000fe200078e00ff */
[----:B------:R-:W-:Y:S01]  /*4650*/  UPRMT UR4, UR34, 0x654, UR7 ;  /* 0x0000065422047896 */ /* 0x000fe20008000007 */
[----:B--2---:R-:W-:-:S03]  /*4660*/  IMAD.SHL.U32 R5, R6, 0x20, RZ ;  /* 0x0000002006057824 */ /* 0x004fc600078e00ff */
[-C--:B------:R-:W-:Y:S02]  /*4670*/  SHF.L.U32 R4, R4, R6.reuse, RZ ;  /* 0x0000000604047219 */ /* 0x080fe400000006ff */
[----:B------:R-:W-:Y:S01]  /*4680*/  SHF.L.U32 R6, R0, R6, RZ ;  /* 0x0000000600067219 */ /* 0x000fe200000006ff */
[----:B------:R2:W-:Y:S04]  /*4690*/  STS [UR6+0x280], R5 ;  /* 0x00028005ff007988 */ /* 0x0005e80008000806 */
[----:B------:R2:W-:Y:S04]  /*46a0*/  ATOMS.OR RZ, [UR5+0x14], R4 ;  /* 0x00001404ffff798c */ /* 0x0005e8000b000005 */
[----:B------:R2:W-:Y:S01]  /*46b0*/  ATOMS.OR RZ, [UR5+0x18], R6 ;  /* 0x00001806ffff798c */ /* 0x0005e2000b000005 */
[----:B------:R-:W-:Y:S03]  /*46c0*/  SYNCS.ARRIVE.TRANS64.RED.A1T0 RZ, [UR4], RZ ;  /* 0x000000ffffff79a7 */ /* 0x000fe60008100404 */
[----:B------:R2:W-:Y:S01]  /*46d0*/  ATOMS.XOR RZ, [UR5+0x10], R0 ;  /* 0x00001000ffff798c */ /* 0x0005e2000b800005 */
[----:B------:R-:W-:Y:S05]  /*46e0*/  BRA `(.L_x_86) ;  /* 0x0000000000107947 */ /* 0x000fea0003800000 */
.L_x_79:
[----:B------:R-:W-:Y:S02]  /*46f0*/  MOV R0, 0xffffffff ;  /* 0xffffffff00007802 */ /* 0x000fe40000000f00 */
[----:B------:R-:W-:-:S03]  /*4700*/  MOV R4, 0x4730 ;  /* 0x0000473000047802 */ /* 0x000fc60000000f00 */
[----:B------:R1:W-:Y:S04]  /*4710*/  STS [UR6+0x280], R0 ;  /* 0x00028000ff007988 */ /* 0x0003e80008000806 */
[----:B-1---5:R-:W-:Y:S05]  /*4720*/  CALL.REL.NOINC `($__internal_1_$__cuda_sm10x_tcgen05_guardrail_trap_phase_invalid_during_alloc) ;  /* 0x0000005c00287944 */ /* 0x022fea0003c00000 */
.L_x_86:
[----:B------:R-:W-:Y:S05]  /*4730*/  WARPSYNC.ALL ;  /* 0x0000000000007948 */ /* 0x000fea0003800000 */
[----:B------:R-:W3:Y:S01]  /*4740*/  S2UR UR4, SR_CgaCtaId ;  /* 0x00000000000479c3 */ /* 0x000ee20000008800 */
[----:B------:R-:W-:Y:S01]  /*4750*/  UMOV UR17, 0x400 ;  /* 0x0000040000117882 */ /* 0x000fe20000000000 */
[----:B------:R-:W-:-:S06]  /*4760*/  NOP ;  /* 0x0000000000007918 */ /* 0x000fcc0000000000 */
[----:B------:R-:W-:Y:S06]  /*4770*/  BAR.ARV 0x6, 0xa0 ;  /* 0x0182800000007b1d */ /* 0x000fec0000002000 */
[----:B------:R-:W4:Y:S01]  /*4780*/  LDCU UR6, c[0x0][0x38c] ;  /* 0x00007180ff0677ac */ /* 0x000f220008000800 */
[----:B------:R-:W-:Y:S01]  /*4790*/  LOP3.LUT R3, R3, 0xffff, RZ, 0xc0, !PT ;  /* 0x0000ffff03037812 */ /* 0x000fe200078ec0ff */
[----:B-1----:R-:W-:Y:S01]  /*47a0*/  IMAD.MOV.U32 R9, RZ, RZ, 0x1 ;  /* 0x00000001ff097424 */ /* 0x002fe200078e00ff */
[----:B------:R-:W-:Y:S01]  /*47b0*/  LOP3.LUT R2, R2, 0xffff, RZ, 0xc0, !PT ;  /* 0x0000ffff02027812 */ /* 0x000fe200078ec0ff */
[----:B------:R-:W-:Y:S01]  /*47c0*/  IMAD.MOV.U32 R8, RZ, RZ, RZ ;  /* 0x000000ffff087224 */ /* 0x000fe200078e00ff */
[----:B------:R-:W-:Y:S01]  /*47d0*/  R2UR UR20, R3 ;  /* 0x00000000031472ca */ /* 0x000fe200000e0000 */
[----:B------:R-:W-:Y:S01]  /*47e0*/  UMOV UR24, URZ ;  /* 0x000000ff00187c82 */ /* 0x000fe20008000000 */
[----:B------:R-:W-:-:S02]  /*47f0*/  R2UR UR30, R2 ;  /* 0x00000000021e72ca */ /* 0x000fc400000e0000 */
[----:B------:R-:W-:Y:S01]  /*4800*/  CS2R R2, SRZ ;  /* 0x0000000000027805 */ /* 0x000fe2000001ff00 */
[----:B------:R-:W-:Y:S01]  /*4810*/  UMOV UR15, URZ ;  /* 0x000000ff000f7c82 */ /* 0x000fe20008000000 */
[----:B---3--:R-:W-:Y:S01]  /*4820*/  ULEA UR17, UR4, UR17, 0x18 ;  /* 0x0000001104117291 */ /* 0x008fe2000f8ec0ff */
[----:B------:R-:W-:Y:S01]  /*4830*/  UMOV UR14, URZ ;  /* 0x000000ff000e7c82 */ /* 0x000fe20008000000 */
[----:B------:R-:W-:Y:S02]  /*4840*/  UISETP.NE.AND UP3, UPT, UR33, URZ, UPT ;  /* 0x000000ff2100728c */ /* 0x000fe4000bf65270 */
[----:B------:R-:W-:Y:S02]  /*4850*/  UIADD3 UR5, UPT, UPT, UR17, 0x4400, URZ ;  /* 0x0000440011057890 */ /* 0x000fe4000fffe0ff */
[----:B------:R-:W-:-:S03]  /*4860*/  UIADD3 UR4, UPT, UPT, UR17, 0x1e400, URZ ;  /* 0x0001e40011047890 */ /* 0x000fc6000fffe0ff */
[----:B--2---:R-:W1:Y:S01]  /*4870*/  LDS R0, [UR17+0x280] ;  /* 0x00028011ff007984 */ /* 0x004e620008000800 */
[----:B----4-:R-:W-:Y:S02]  /*4880*/  UIADD3 UR6, UPT, UPT, UR6, 0x3f, URZ ;  /* 0x0000003f06067890 */ /* 0x010fe4000fffe0ff */
[----:B------:R-:W-:Y:S02]  /*4890*/  USHF.R.U32.HI UR5, URZ, 0x4, UR5 ;  /* 0x00000004ff057899 */ /* 0x000fe40008011605 */
[----:B------:R-:W-:Y:S02]  /*48a0*/  USHF.R.S32.HI UR25, URZ, 0x1f, UR6 ;  /* 0x0000001fff197899 */ /* 0x000fe40008011406 */
[----:B------:R-:W-:Y:S02]  /*48b0*/  USHF.R.U32.HI UR4, URZ, 0x4, UR4 ;  /* 0x00000004ff047899 */ /* 0x000fe40008011604 */
[----:B------:R-:W-:Y:S02]  /*48c0*/  ULEA.HI UR25, UR25, UR6, URZ, 0x6 ;  /* 0x0000000619197291 */ /* 0x000fe4000f8f30ff */
[----:B------:R-:W-:-:S02]  /*48d0*/  ULOP3.LUT UR5, UR5, 0x3fff, URZ, 0xc0, !UPT ;  /* 0x00003fff05057892 */ /* 0x000fc4000f8ec0ff */
[----:B------:R-:W-:Y:S02]  /*48e0*/  USHF.R.S32.HI UR25, URZ, 0x6, UR25 ;  /* 0x00000006ff197899 */ /* 0x000fe40008011419 */
[----:B------:R-:W-:Y:S02]  /*48f0*/  ULOP3.LUT UR22, UR4, 0x3fff, URZ, 0xc0, !UPT ;  /* 0x00003fff04167892 */ /* 0x000fe4000f8ec0ff */
[----:B------:R-:W-:Y:S02]  /*4900*/  UISETP.LT.AND UP0, UPT, UR25, 0x1, UPT ;  /* 0x000000011900788c */ /* 0x000fe4000bf01270 */
[----:B------:R-:W-:Y:S02]  /*4910*/  ULOP3.LUT UR21, UR5, 0x10000, URZ, 0xfc, !UPT ;  /* 0x0001000005157892 */ /* 0x000fe4000f8efcff */
[----:B------:R-:W-:Y:S02]  /*4920*/  ULOP3.LUT UR22, UR22, 0x10000, URZ, 0xfc, !UPT ;  /* 0x0001000016167892 */ /* 0x000fe4000f8efcff */
[----:B------:R-:W-:Y:S01]  /*4930*/  USEL UR31, UR25, 0x1, !UP0 ;  /* 0x00000001191f7887 */ /* 0x000fe2000c000000 */
[----:B------:R-:W-:Y:S01]  /*4940*/  UMOV UR28, 0x0 ;  /* 0x00000000001c7882 */ /* 0x000fe20000000000 */
[----:B------:R-:W-:Y:S01]  /*4950*/  UMOV UR29, 0x82004a0 ;  /* 0x082004a0001d7882 */ /* 0x000fe20000000000 */
[----:B------:R-:W-:Y:S01]  /*4960*/  UMOV UR26, 0x0 ;  /* 0x00000000001a7882 */ /* 0x000fe20000000000 */
[----:B------:R-:W-:Y:S01]  /*4970*/  UMOV UR27, 0x82004a0 ;  /* 0x082004a0001b7882 */ /* 0x000fe20000000000 */
[----:B-1----:R-:W-:-:S15]  /*4980*/  R2UR UR32, R0 ;  /* 0x00000000002072ca */ /* 0x002fde00000e0000 */
.L_x_97:
[C---:B------:R-:W-:Y:S02]  /*4990*/  LEA R0, R8.reuse, UR17, 0x3 ;  /* 0x0000001108007c11 */ /* 0x040fe4000f8e18ff */
[----:B------:R-:W-:Y:S02]  /*49a0*/  SHF.L.U32 R4, R3, 0x1f, RZ ;  /* 0x0000001f03047819 */ /* 0x000fe400000006ff */
[----:B------:R-:W-:Y:S02]  /*49b0*/  LEA R5, R8, UR17, 0x4 ;  /* 0x0000001108057c11 */ /* 0x000fe4000f8e20ff */
[----:B------:R-:W1:Y:S02]  /*49c0*/  SYNCS.PHASECHK.TRANS64.TRYWAIT P0, [R0+URZ+0x1d0], R4 ;  /* 0x0001d004000075a7 */ /* 0x000e6400080011ff */
[----:B-1-3--:R-:W-:Y:S05]  /*49d0*/  @!P0 BRA `(.L_x_90) ;  /* 0x0000005400088947 */ /* 0x00afea0003800000 */
.L_x_208:
[----:B-1----:R-:W1:Y:S01]  /*49e0*/  LDS.128 R4, [R5+0x260] ;  /* 0x0002600005047984 */ /* 0x002e620000000c00 */
[----:B------:R-:W-:Y:S02]  /*49f0*/  VIADD R0, R0, 0x1e0 ;  /* 0x000001e000007836 */ /* 0x000fe40000000000 */
[----:B------:R-:W-:Y:S01]  /*4a00*/  VIADD R8, R8, 0x1 ;  /* 0x0000000108087836 */ /* 0x000fe20000000000 */
[----:B------:R-:W-:Y:S01]  /*4a10*/  @!PT LDS RZ, [RZ] ;  /* 0x00000000fffff984 */ /* 0x000fe20000000800 */
[----:B------:R-:W-:Y:S01]  /*4a20*/  @!PT LDS RZ, [RZ] ;  /* 0x00000000fffff984 */ /* 0x000fe20000000800 */
[----:B------:R-:W-:Y:S01]  /*4a30*/  @!PT LDS RZ, [RZ] ;  /* 0x00000000fffff984 */ /* 0x000fe20000000800 */
[----:B------:R-:W-:Y:S01]  /*4a40*/  @!PT LDS RZ, [RZ] ;  /* 0x00000000fffff984 */ /* 0x000fe20000000800 */
[----:B------:R2:W-:Y:S06]  /*4a50*/  MEMBAR.ALL.CTA ;  /* 0x0000000000007992 */ /* 0x0005ec0000008000 */
[----:B--2---:R-:W2:Y:S01]  /*4a60*/  FENCE.VIEW.ASYNC.S ;  /* 0x00000000000073c6 */ /* 0x004ea20000000000 */
[----:B------:R-:W-:-:S04]  /*4a70*/  PRMT R0, RZ, 0x654, R0 ;  /* 0x00000654ff007816 */ /* 0x000fc80000000000 */
[----:B--2---:R2:W-:Y:S01]  /*4a80*/  SYNCS.ARRIVE.TRANS64.RED.A1T0 RZ, [R0+URZ], RZ ;  /* 0x000000ff00ff79a7 */ /* 0x0045e200081004ff */
[----:B-1----:R-:W-:Y:S01]  /*4a90*/  LOP3.LUT P1, RZ, R6, 0x1, RZ, 0xc0, !PT ;  /* 0x0000000106ff7812 */ /* 0x002fe2000782c0ff */
[----:B--2---:R-:W-:-:S12]  /*4aa0*/  BRA.U UP3, `(.L_x_91) ;  /* 0x0000000103e07547 */ /* 0x004fd8000b800000 */
[----:B------:R-:W1:Y:S01]  /*4ab0*/  LDCU UR4, c[0x0][0x38c] ;  /* 0x00007180ff0477ac */ /* 0x000e620008000800 */
[----:B------:R-:W-:Y:S02]  /*4ac0*/  PLOP3.LUT P2, PT, PT, PT, PT, 0x80, 0x8 ;  /* 0x000000000008781c */ /* 0x000fe40003f4f070 */
[----:B------:R-:W-:Y:S01]  /*4ad0*/  SHF.L.U32 R4, R9, 0x1f, RZ ;  /* 0x0000001f09047819 */ /* 0x000fe200000006ff */
[----:B------:R-:W-:Y:S02]  /*4ae0*/  ULEA UR23, UR24, UR17, 0x3 ;  /* 0x0000001118177291 */ /* 0x000fe4000f8e18ff */
[----:B------:R-:W-:Y:S02]  /*4af0*/  ULEA UR18, UR24, UR32, 0x6 ;  /* 0x0000002018127291 */ /* 0x000fe4000f8e30ff */
[----:B-1----:R-:W-:-:S06]  /*4b00*/  UISETP.GE.AND UP0, UPT, UR4, 0x1, UPT ;  /* 0x000000010400788c */ /* 0x002fcc000bf06270 */
[----:B------:R-:W-:-:S05]  /*4b10*/  PLOP3.LUT P0, PT, PT, PT, UP0, 0x80, 0x8 ;  /* 0x000000000008781c */ /* 0x000fca0003f0f008 */
[----:B------:R-:W-:-:S08]  /*4b20*/  @UP0 ULEA UR4, UR15, UR17, 0x3 ;  /* 0x000000110f040291 */ /* 0x000fd0000f8e18ff */
[----:B------:R-:W-:-:S04]  /*4b30*/  @P0 SHF.L.U32 R0, R2, 0x1f, RZ ;  /* 0x0000001f02000819 */ /* 0x000fc800000006ff */
[----:B------:R1:W2:Y:S01]  /*4b40*/  @P0 SYNCS.PHASECHK.TRANS64.TRYWAIT P2, [UR4], R0 ;  /* 0x00000000ff0005a7 */ /* 0x0002a20008041104 */
[----:B------:R-:W3:Y:S02]  /*4b50*/  SYNCS.PHASECHK.TRANS64.TRYWAIT P0, [UR23+0x210], R4 ;  /* 0x00021004ff0075a7 */ /* 0x000ee40008001117 */
[----:B-123--:R-:W-:Y:S05]  /*4b60*/  @!P0 BRA `(.L_x_92) ;  /* 0x0000005000b88947 */ /* 0x00efea0003800000 */
.L_x_210:
[----:B------:R-:W-:Y:S01]  /*4b70*/  UMOV UR19, UR14 ;  /* 0x0000000e00137c82 */ /* 0x000fe20008000000 */
[----:B------:R-:W-:Y:S05]  /*4b80*/  BRA.U !UP0, `(.L_x_93) ;  /* 0x0000000108987547 */ /* 0x000fea000b800000 */
[----:B------:R-:W-:Y:S02]  /*4b90*/  UIADD3 UR19, UPT, UPT, UR31, UR14, URZ ;  /* 0x0000000e1f137290 */ /* 0x000fe4000fffe0ff */
[----:B------:R-:W-:Y:S01]  /*4ba0*/  UPLOP3.LUT UP2, UPT, UPT, UPT, UPT, 0x40, 0x4 ;  /* 0x000000000004789c */ /* 0x000fe20003f4e870 */
[----:B------:R-:W-:Y:S01]  /*4bb0*/  UMOV UR16, UR25 ;  /* 0x0000001900107c82 */ /* 0x000fe20008000000 */
[----:B------:R-:W-:-:S09]  /*4bc0*/  UMOV UR6, UR15 ;  /* 0x0000000f00067c82 */ /* 0x000fd20008000000 */
.L_x_96:
[----:B--2---:R-:W-:Y:S01]  /*4bd0*/  ULEA UR5, UR6, UR17, 0x3 ;  /* 0x0000001106057291 */ /* 0x004fe2000f8e18ff */
[----:B---3--:R-:W-:Y:S11]  /*4be0*/  @P2 BRA `(.L_x_94) ;  /* 0x00000000000c2947 */ /* 0x008ff60003800000 */
[----:B-1----:R-:W-:Y:S04]  /*4bf0*/  SHF.L.U32 R4, R2, 0x1f, RZ ;  /* 0x0000001f02047819 */ /* 0x002fe800000006ff */
[----:B------:R-:W1:Y:S02]  /*4c00*/  SYNCS.PHASECHK.TRANS64.TRYWAIT P0, [UR5], R4 ;  /* 0x00000004ff0075a7 */ /* 0x000e640008001105 */
[----:B-1----:R-:W-:Y:S05]  /*4c10*/  @!P0 BRA `(.L_x_95) ;  /* 0x0000005000a48947 */ /* 0x002fea0003800000 */
.L_x_94:
[----:B------:R-:W-:Y:S01]  /*4c20*/  UISETP.NE.AND UP0, UPT, UR16, 0x1, UPT ;  /* 0x000000011000788c */ /* 0x000fe2000bf05270 */
[----:B------:R-:W-:Y:S01]  /*4c30*/  PLOP3.LUT P2, PT, PT, PT, PT, 0x80, 0x8 ;  /* 0x000000000008781c */ /* 0x000fe20003f4f070 */
[----:B------:R-:W-:Y:S02]  /*4c40*/  UIADD3 UR4, UPT, UPT, UR6, 0x1, URZ ;  /* 0x0000000106047890 */ /* 0x000fe4000fffe0ff */
[----:B------:R-:W-:Y:S02]  /*4c50*/  ULEA UR12, UR6, UR22, 0x8 ;  /* 0x00000016060c7291 */ /* 0x000fe4000f8e40ff */
[----:B------:R-:W-:Y:S01]  /*4c60*/  UISETP.NE.AND UP1, UPT, UR4, 0x1a, UPT ;  /* 0x0000001a0400788c */ /* 0x000fe2000bf25270 */
[----:B------:R-:W-:Y:S01]  /*4c70*/  PLOP3.LUT P0, PT, PT, PT, UP0, 0x80, 0x8 ;  /* 0x000000000008781c */ /* 0x000fe20003f0f008 */
[----:B------:R-:W-:Y:S02]  /*4c80*/  UIADD3 UR10, UPT, UPT, UR12, 0x2, URZ ;  /* 0x000000020c0a7890 */ /* 0x000fe4000fffe0ff */
[----:B------:R-:W-:Y:S02]  /*4c90*/  USEL UR7, URZ, 0x1, UP1 ;  /* 0x00000001ff077887 */ /* 0x000fe40008800000 */
[----:B------:R-:W-:Y:S02]  /*4ca0*/  USEL UR15, UR4, URZ, UP1 ;  /* 0x000000ff040f7287 */ /* 0x000fe40008800000 */
[----:B------:R-:W-:Y:S02]  /*4cb0*/  UIADD3 UR14, UPT, UPT, UR14, 0x1, URZ ;  /* 0x000000010e0e7890 */ /* 0x000fe4000fffe0ff */
[----:B------:R-:W-:Y:S01]  /*4cc0*/  @UP0 ULEA UR4, UR15, UR17, 0x3 ;  /* 0x000000110f040291 */ /* 0x000fe2000f8e18ff */
[----:B------:R-:W-:Y:S01]  /*4cd0*/  LOP3.LUT R2, R2, UR7, RZ, 0x3c, !PT ;  /* 0x0000000702027c12 */ /* 0x000fe2000f8e3cff */
[----:B------:R-:W-:Y:S01]  /*4ce0*/  UIADD3 UR7, UPT, UPT, UR5, 0xd0, URZ ;  /* 0x000000d005077890 */ /* 0x000fe2000fffe0ff */
[----:B------:R-:W-:Y:S02]  /*4cf0*/  UMOV UR13, 0x80004020 ;  /* 0x80004020000d7882 */ /* 0x000fe40000000000 */
[----:B-1----:R-:W-:Y:S01]  /*4d00*/  @P0 SHF.L.U32 R0, R2, 0x1f, RZ ;  /* 0x0000001f02000819 */ /* 0x002fe200000006ff */
[----:B------:R-:W-:Y:S01]  /*4d10*/  UMOV UR5, 0x80004020 ;  /* 0x8000402000057882 */ /* 0x000fe20000000000 */
[----:B------:R-:W-:Y:S01]  /*4d20*/  UMOV UR11, 0x80004020 ;  /* 0x80004020000b7882 */ /* 0x000fe20000000000 */
[----:B------:R-:W-:Y:S01]  /*4d30*/  UMOV UR9, 0x80004020 ;  /* 0x8000402000097882 */ /* 0x000fe20000000000 */
[----:B------:R2:W3:Y:S01]  /*4d40*/  @P0 SYNCS.PHASECHK.TRANS64.TRYWAIT P2, [UR4], R0 ;  /* 0x00000000ff0005a7 */ /* 0x0004e20008041104 */
[----:B------:R-:W-:Y:S02]  /*4d50*/  ULEA UR4, UR6, UR21, 0x8 ;  /* 0x0000001506047291 */ /* 0x000fe4000f8e40ff */
[----:B------:R-:W-:Y:S02]  /*4d60*/  UISETP.NE.AND UP0, UPT, UR14, UR19, UPT ;  /* 0x000000130e00728c */ /* 0x000fe4000bf05270 */
[----:B------:R-:W-:Y:S02]  /*4d70*/  UIADD3 UR8, UPT, UPT, UR4, 0x2, URZ ;  /* 0x0000000204087890 */ /* 0x000fe4000fffe0ff */
[----:B------:R-:W-:Y:S01]  /*4d80*/  UIADD3 UR16, UPT, UPT, UR16, -0x1, URZ ;  /* 0xffffffff10107890 */ /* 0x000fe2000fffe0ff */
[----:B------:R-:W-:Y:S02]  /*4d90*/  UMOV UR6, UR15 ;  /* 0x0000000f00067c82 */ /* 0x000fe40008000000 */
[----:B------:R2:W-:Y:S01]  /*4da0*/  UTCIMMA.2CTA gdesc[UR4], gdesc[UR12], tmem[UR18], tmem[UR28], idesc[UR29], UP2 ;  /* 0x00ff1c0c040075ea */ /* 0x0005e20009200112 */
[----:B------:R-:W-:Y:S03]  /*4db0*/  UPLOP3.LUT UP2, UPT, UPT, UPT, UPT, 0x80, 0x8 ;  /* 0x000000000008789c */ /* 0x000fe60003f4f070 */
[----:B------:R2:W-:Y:S01]  /*4dc0*/  UTCIMMA.2CTA gdesc[UR8], gdesc[UR10], tmem[UR18], tmem[UR26], idesc[UR27], UPT ;  /* 0x00ff1a0a080075ea */ /* 0x0005e2000ba00112 */
[----:B------:R2:W-:Y:S01]  /*4dd0*/  UTCBAR.2CTA.MULTICAST [UR7], URZ, UR20 ;  /* 0x000000ff070073e9 */ /* 0x0005e20008200814 */
[----:B------:R-:W-:Y:S06]  /*4de0*/  BRA.U UP0, `(.L_x_96) ;  /* 0xfffffffd00787547 */ /* 0x000fec000b83ffff */
.L_x_93:
[----:B--2---:R-:W-:Y:S01]  /*4df0*/  UIADD3 UR4, UPT, UPT, UR23, 0x1f0, URZ ;  /* 0x000001f017047890 */ /* 0x004fe2000fffe0ff */
[----:B------:R-:W-:-:S08]  /*4e00*/  UMOV UR14, UR19 ;  /* 0x00000013000e7c82 */ /* 0x000fd00008000000 */
[----:B------:R2:W-:Y:S01]  /*4e10*/  UTCBAR.2CTA.MULTICAST [UR4], URZ, UR30 ;  /* 0x000000ff040073e9 */ /* 0x0005e2000820081e */
[----:B------:R-:W-:Y:S02]  /*4e20*/  NOP ;  /* 0x0000000000007918 */ /* 0x000fe40000000000 */
.L_x_91:
[----:B--2---:R-:W-:Y:S01]  /*4e30*/  UIADD3 UR4, UPT, UPT, UR24, 0x1, URZ ;  /* 0x0000000118047890 */ /* 0x004fe2000fffe0ff */
[----:B------:R-:W-:-:S03]  /*4e40*/  ISETP.NE.AND P0, PT, R8, 0x2, PT ;  /* 0x000000020800780c */ /* 0x000fc60003f05270 */
[----:B------:R-:W-:Y:S01]  /*4e50*/  UISETP.NE.AND UP0, UPT, UR4, 0x4, UPT ;  /* 0x000000040400788c */ /* 0x000fe2000bf05270 */
[----:B-1----:R-:W-:Y:S02]  /*4e60*/  SEL R0, RZ, 0x1, P0 ;  /* 0x00000001ff007807 */ /* 0x002fe40000000000 */
[----:B------:R-:W-:Y:S01]  /*4e70*/  SEL R8, R8, RZ, P0 ;  /* 0x000000ff08087207 */ /* 0x000fe20000000000 */
[----:B------:R-:W-:Y:S01]  /*4e80*/  USEL UR5, URZ, 0x1, UP0 ;  /* 0x00000001ff057887 */ /* 0x000fe20008000000 */
[----:B------:R-:W-:Y:S01]  /*4e90*/  LOP3.LUT R3, R3, R0, RZ, 0x3c, !PT ;  /* 0x0000000003037212 */ /* 0x000fe200078e3cff */
[----:B------:R-:W-:-:S04]  /*4ea0*/  USEL UR24, UR4, URZ, UP0 ;  /* 0x000000ff04187287 */ /* 0x000fc80008000000 */
[----:B------:R-:W-:Y:S01]  /*4eb0*/  LOP3.LUT R9, R9, UR5, RZ, 0x3c, !PT ;  /* 0x0000000509097c12 */ /* 0x000fe2000f8e3cff */
[----:B------:R-:W-:Y:S07]  /*4ec0*/  @P1 BRA `(.L_x_97) ;  /* 0xfffffff800b01947 */ /* 0x000fee000383ffff */
[----:B------:R-:W1:Y:S01]  /*4ed0*/  S2UR UR8, SR_CgaCtaId ;  /* 0x00000000000879c3 */ /* 0x000e620000008800 */
[----:B------:R-:W-:Y:S01]  /*4ee0*/  ELECT P0, URZ, PT ;  /* 0x0000000000ff782f */ /* 0x000fe20003800000 */
[----:B------:R-:W-:Y:S01]  /*4ef0*/  HFMA2 R0, -RZ, RZ, 0, 5.9604644775390625e-08 ;  /* 0x00000001ff007431 */ /* 0x000fe200000001ff */
[----:B------:R-:W-:-:S05]  /*4f00*/  UMOV UR4, 0x40 ;  /* 0x0000004000047882 */ /* 0x000fca0000000000 */
[----:B------:R-:W-:Y:S01]  /*4f10*/  UVIRTCOUNT.DEALLOC.SMPOOL 0x80 ;  /* 0x000000800000784c */ /* 0x000fe20000000000 */
[----:B------:R-:W-:Y:S02]  /*4f20*/  UISETP.NE.AND UP1, UPT, UR33, URZ, UPT ;  /* 0x000000ff2100728c */ /* 0x000fe4000bf25270 */
[----:B-1----:R-:W-:-:S09]  /*4f30*/  ULEA UR8, UR8, UR4, 0x18 ;  /* 0x0000000408087291 */ /* 0x002fd2000f8ec0ff */
[----:B------:R1:W-:Y:S01]  /*4f40*/  @P0 STS.U8 [UR8+0x1c], R0 ;  /* 0x00001c00ff000988 */ /* 0x0003e20008000008 */
[----:B------:R-:W-:Y:S05]  /*4f50*/  BRA.U UP1, `(.L_x_98) ;  /* 0x0000000101a07547 */ /* 0x000fea000b800000 */
[----:B------:R-:W-:Y:S01]  /*4f60*/  UIADD3 UR7, UPT, UPT, UR17, 0x210, URZ ;  /* 0x0000021011077890 */ /* 0x000fe2000fffe0ff */
[----:B------:R-:W-:-:S03]  /*4f70*/  SHF.L.U32 R2, R9, 0x1f, RZ ;  /* 0x0000001f09027819 */ /* 0x000fc600000006ff */
[----:B------:R-:W-:-:S09]  /*4f80*/  ULEA UR4, UR24, UR7, 0x3 ;  /* 0x0000000718047291 */ /* 0x000fd2000f8e18ff */
[----:B------:R-:W2:Y:S02]  /*4f90*/  SYNCS.PHASECHK.TRANS64.TRYWAIT P0, [UR4], R2 ;  /* 0x00000002ff0075a7 */ /* 0x000ea40008001104 */
[----:B--2---:R-:W-:Y:S05]  /*4fa0*/  @!P0 BRA `(.L_x_99) ;  /* 0x0000004c00d88947 */ /* 0x004fea0003800000 */
.L_x_213:
        /* <DEDUP_REMOVED lines=9> */
.L_x_215:
        /* <DEDUP_REMOVED lines=9> */
.L_x_217:
[----:B------:R-:W-:-:S04]  /*50d0*/  UIADD3 UR4, UPT, UPT, UR4, 0x1, URZ ;  /* 0x0000000104047890 */ /* 0x000fc8000fffe0ff */
[----:B------:R-:W-:-:S04]  /*50e0*/  UISETP.NE.AND UP0, UPT, UR4, 0x4, UPT ;  /* 0x000000040400788c */ /* 0x000fc8000bf05270 */
[----:B------:R-:W-:Y:S02]  /*50f0*/  USEL UR5, URZ, 0x1, UP0 ;  /* 0x00000001ff057887 */ /* 0x000fe40008000000 */
[----:B------:R-:W-:-:S04]  /*5100*/  USEL UR4, UR4, URZ, UP0 ;  /* 0x000000ff04047287 */ /* 0x000fc80008000000 */
[----:B------:R-:W-:Y:S01]  /*5110*/  ULEA UR4, UR4, UR7, 0x3 ;  /* 0x0000000704047291 */ /* 0x000fe2000f8e18ff */
[----:B------:R-:W-:-:S04]  /*5120*/  LOP3.LUT R2, R2, UR5, RZ, 0x3c, !PT ;  /* 0x0000000502027c12 */ /* 0x000fc8000f8e3cff */
[----:B------:R-:W-:Y:S01]  /*5130*/  SHF.L.U32 R2, R2, 0x1f, RZ ;  /* 0x0000001f02027819 */ /* 0x000fe200000006ff */
[----:B-1----:R-:W-:-:S04]  /*5140*/  IMAD.U32 R0, RZ, RZ, UR4 ;  /* 0x00000004ff007e24 */ /* 0x002fc8000f8e00ff */
[----:B------:R1:W2:Y:S03]  /*5150*/  SYNCS.PHASECHK.TRANS64.TRYWAIT P0, [R0+URZ], R2 ;  /* 0x00000002000075a7 */ /* 0x0002a600080011ff */
[----:B--2---:R-:W-:Y:S05]  /*5160*/  @!P0 NANOSLEEP.SYNCS 0x989680 ;  /* 0x009896800000895d */ /* 0x004fea0003900000 */
[----:B------:R-:W2:Y:S02]  /*5170*/  @!P0 SYNCS.PHASECHK.TRANS64 P0, [R0+URZ], R2 ;  /* 0x00000002000085a7 */ /* 0x000ea400080010ff */
[----:B--2---:R-:W-:Y:S05]  /*5180*/  @P0 BRA `(.L_x_102) ;  /* 0x0000000000200947 */ /* 0x004fea0003800000 */
.L_x_103:
[----:B--2---:R2:W4:Y:S02]  /*5190*/  SYNCS.PHASECHK.TRANS64.TRYWAIT P0, [R0+URZ], R2 ;  /* 0x00000002000075a7 */ /* 0x00452400080011ff */
[----:B----4-:R-:W-:Y:S05]  /*51a0*/  @!P0 NANOSLEEP.SYNCS 0x989680 ;  /* 0x009896800000895d */ /* 0x010fea0003900000 */
[----:B------:R-:W4:Y:S02]  /*51b0*/  @!P0 SYNCS.PHASECHK.TRANS64 P0, [R0+URZ], R2 ;  /* 0x00000002000085a7 */ /* 0x000f2400080010ff */
[----:B----4-:R-:W-:Y:S05]  /*51c0*/  @!P0 BRA `(.L_x_103) ;  /* 0xfffffffc00f08947 */ /* 0x010fea000383ffff */
[----:B------:R-:W-:Y:S05]  /*51d0*/  BRA `(.L_x_102) ;  /* 0x00000000000c7947 */ /* 0x000fea0003800000 */
.L_x_98:
[----:B------:R-:W-:-:S04]  /*51e0*/  UIADD3 UR4, UPT, UPT, UR17, 0x250, URZ ;  /* 0x0000025011047890 */ /* 0x000fc8000fffe0ff */
[----:B------:R-:W-:-:S09]  /*51f0*/  UPRMT UR4, UR34, 0x654, UR4 ;  /* 0x0000065422047896 */ /* 0x000fd20008000004 */
[----:B------:R-:W-:Y:S03]  /*5200*/  SYNCS.ARRIVE.TRANS64.RED.A1T0 RZ, [UR4], RZ ;  /* 0x000000ffffff79a7 */ /* 0x000fe60008100404 */
.L_x_102:
[----:B-12---:R-:W-:Y:S01]  /*5210*/  SHF.L.U32 R2, RZ, 0x1f, RZ ;  /* 0x0000001fff027819 */ /* 0x006fe200000006ff */
[----:B------:R-:W-:Y:S01]  /*5220*/  UIADD3 UR4, UPT, UPT, UR17, 0x250, URZ ;  /* 0x0000025011047890 */ /* 0x000fe2000fffe0ff */
[----:B------:R-:W-:Y:S02]  /*5230*/  PLOP3.LUT P0, PT, PT, PT, UP1, 0x80, 0x8 ;  /* 0x000000000008781c */ /* 0x000fe40003f0f018 */
[----:B------:R-:W1:Y:S02]  /*5240*/  SYNCS.PHASECHK.TRANS64.TRYWAIT P1, [UR17+0x250], R2 ;  /* 0x00025002ff0075a7 */ /* 0x000e640008021111 */
[----:B-1----:R-:W-:Y:S09]  /*5250*/  @!P1 BRA `(.L_x_104) ;  /* 0x0000004c00749947 */ /* 0x002ff20003800000 */
.L_x_219:
[----:B------:R-:W-:Y:S01]  /*5260*/  @!UP1 UPRMT UR4, UR34, 0x654, UR4 ;  /* 0x0000065422049896 */ /* 0x000fe20008000004 */
[----:B------:R-:W-:Y:S01]  /*5270*/  UMOV UR5, 0xffff ;  /* 0x0000ffff00057882 */ /* 0x000fe20000000000 */
[----:B------:R-:W-:-:S07]  /*5280*/  UMOV UR6, 0x1 ;  /* 0x0000000100067882 */ /* 0x000fce0000000000 */
[----:B------:R-:W-:Y:S01]  /*5290*/  @!P0 SYNCS.ARRIVE.TRANS64.RED.A1T0 RZ, [UR4], RZ ;  /* 0x000000ffffff89a7 */ /* 0x000fe20008100404 */
[----:B------:R-:W-:Y:S01]  /*52a0*/  NOP ;  /* 0x0000000000007918 */ /* 0x000fe20000000000 */
[----:B-1----:R-:W1:Y:S01]  /*52b0*/  LDS R0, [UR8+0x14] ;  /* 0x00001408ff007984 */ /* 0x002e620008000800 */
[----:B------:R-:W-:-:S04]  /*52c0*/  ULOP3.LUT UR4, UR32, 0xffff, URZ, 0xc0, !UPT ;  /* 0x0000ffff20047892 */ /* 0x000fc8000f8ec0ff */
[----:B------:R-:W-:-:S04]  /*52d0*/  USHF.R.U32.HI UR4, URZ, 0x5, UR4 ;  /* 0x00000005ff047899 */ /* 0x000fc80008011604 */
[----:B------:R-:W-:Y:S02]  /*52e0*/  USHF.L.U32 UR5, UR5, UR4, URZ ;  /* 0x0000000405057299 */ /* 0x000fe400080006ff */
[----:B------:R-:W-:-:S04]  /*52f0*/  USHF.L.U32 UR4, UR6, UR4, URZ ;  /* 0x0000000406047299 */ /* 0x000fc800080006ff */
[----:B-1----:R-:W-:-:S04]  /*5300*/  LOP3.LUT R0, R0, UR5, RZ, 0xc0, !PT ;  /* 0x0000000500007c12 */ /* 0x002fc8000f8ec0ff */
[----:B------:R-:W-:-:S13]  /*5310*/  ISETP.NE.AND P0, PT, R0, UR5, PT ;  /* 0x0000000500007c0c */ /* 0x000fda000bf05270 */
[----:B------:R-:W-:Y:S05]  /*5320*/  @P0 BRA `(.L_x_105) ;  /* 0x0000000000580947 */ /* 0x000fea0003800000 */
[----:B------:R-:W1:Y:S02]  /*5330*/  LDS R0, [UR8+0x18] ;  /* 0x00001808ff007984 */ /* 0x000e640008000800 */
[----:B-1----:R-:W-:-:S04]  /*5340*/  LOP3.LUT R0, R0, UR4, RZ, 0xc0, !PT ;  /* 0x0000000400007c12 */ /* 0x002fc8000f8ec0ff */
[----:B------:R-:W-:-:S13]  /*5350*/  ISETP.NE.AND P0, PT, R0, UR4, PT ;  /* 0x0000000400007c0c */ /* 0x000fda000bf05270 */
[----:B------:R-:W-:Y:S05]  /*5360*/  @P0 BRA `(.L_x_106) ;  /* 0x00000000003c0947 */ /* 0x000fea0003800000 */
[----:B------:R-:W1:Y:S01]  /*5370*/  S2R R2, SR_LANEID ;  /* 0x0000000000027919 */ /* 0x000e620000000000 */
[----:B------:R-:W-:-:S06]  /*5380*/  ULOP3.LUT UR5, URZ, UR5, URZ, 0x33, !UPT ;  /* 0x00000005ff057292 */ /* 0x000fcc000f8e33ff */
[----:B------:R-:W-:-:S04]  /*5390*/  IMAD.U32 R0, RZ, RZ, UR5 ;  /* 0x00000005ff007e24 */ /* 0x000fc8000f8e00ff */
[----:B------:R2:W4:Y:S02]  /*53a0*/  REDUX UR7, R0 ;  /* 0x00000000000773c4 */ /* 0x0005240000000000 */
[----:B------:R1:W-:Y:S01]  /*53b0*/  UTCATOMSWS.AND URZ, UR5 ;  /* 0x0000000500ff79e3 */ /* 0x0003e20008000000 */
[----:B--2---:R-:W-:Y:S01]  /*53c0*/  LOP3.LUT R0, RZ, UR4, RZ, 0x33, !PT ;  /* 0x00000004ff007c12 */ /* 0x004fe2000f8e33ff */
[----:B------:R-:W-:Y:S02]  /*53d0*/  VOTEU.ANY UR4, UPT, PT ;  /* 0x0000000000047886 */ /* 0x000fe400038e0100 */
[----:B------:R-:W-:Y:S02]  /*53e0*/  UFLO.U32 UR4, UR4 ;  /* 0x00000004000472bd */ /* 0x000fe400080e0000 */
[----:B------:R-:W2:Y:S04]  /*53f0*/  REDUX UR6, R0 ;  /* 0x00000000000673c4 */ /* 0x000ea80000000000 */
[----:B-1----:R-:W-:-:S02]  /*5400*/  ISETP.EQ.U32.AND P0, PT, R2, UR4, PT ;  /* 0x0000000402007c0c */ /* 0x002fc4000bf02070 */
[----:B----4-:R-:W-:-:S11]  /*5410*/  MOV R2, UR7 ;  /* 0x0000000700027c02 */ /* 0x010fd60008000f00 */
[----:B------:R1:W-:Y:S01]  /*5420*/  @P0 ATOMS.AND RZ, [UR8+0x14], R2 ;  /* 0x00001402ffff098c */ /* 0x0003e2000a800008 */
[----:B--2---:R-:W-:-:S05]  /*5430*/  IMAD.U32 R0, RZ, RZ, UR6 ;  /* 0x00000006ff007e24 */ /* 0x004fca000f8e00ff */
[----:B------:R1:W-:Y:S01]  /*5440*/  @P0 ATOMS.AND RZ, [UR8+0x18], R0 ;  /* 0x00001800ffff098c */ /* 0x0003e2000a800008 */
[----:B------:R-:W-:Y:S05]  /*5450*/  BRA `(.L_x_107) ;  /* 0x0000000000147947 */ /* 0x000fea0003800000 */
.L_x_106:
[----:B------:R-:W-:Y:S02]  /*5460*/  MOV R2, 0x5480 ;  /* 0x0000548000027802 */ /* 0x000fe40000000f00 */
[----:B---3-5:R-:W-:Y:S05]  /*5470*/  CALL.REL.NOINC `($__internal_0_$__cuda_sm10x_tcgen05_guardrail_trap_col_being_dealloced_not_returned_by_alloc) ;  /* 0x0000004c00c87944 */ /* 0x028fea0003c00000 */
[----:B------:R-:W-:Y:S05]  /*5480*/  BRA `(.L_x_107) ;  /* 0x0000000000087947 */ /* 0x000fea0003800000 */
.L_x_105:
[----:B------:R-:W-:Y:S02]  /*5490*/  MOV R2, 0x54b0 ;  /* 0x000054b000027802 */ /* 0x000fe40000000f00 */
[----:B---3-5:R-:W-:Y:S05]  /*54a0*/  CALL.REL.NOINC `($__internal_2_$__cuda_sm10x_tcgen05_guardrail_trap_unallocated_columns_being_dealloced) ;  /* 0x0000004c00d47944 */ /* 0x028fea0003c00000 */
.L_x_107:
[----:B------:R-:W-:Y:S01]  /*54b0*/  NOP ;  /* 0x0000000000007918 */ /* 0x000fe20000000000 */
[----:B------:R-:W-:Y:S05]  /*54c0*/  EXIT ;  /* 0x000000000000794d */ /* 0x000fea0003800000 */
.L_x_78:
[----:B------:R-:W-:-:S09]  /*54d0*/  UISETP.NE.OR UP0, UPT, UR25, 0x3, !UP3 ;  /* 0x000000031900788c */ /* 0x000fd2000df05670 */
[----:B------:R-:W-:Y:S05]  /*54e0*/  BRA.U UP0, `(.L_x_108) ;  /* 0x0000000d00b47547 */ /* 0x000fea000b800000 */
[----:B------:R-:W1:Y:S01]  /*54f0*/  LDCU UR31, c[0x0][0x370] ;  /* 0x00006e00ff1f77ac */ /* 0x000e620008000800 */
[----:B------:R-:W2:Y:S01]  /*5500*/  LDC.64 R16, c[0x0][0x348] ;  /* 0x0000d200ff107b82 */ /* 0x000ea20000000a00 */
[----:B------:R-:W-:Y:S02]  /*5510*/  HFMA2 R13, -RZ, RZ, 0, 0 ;  /* 0x00000000ff0d7431 */ /* 0x000fe400000001ff */
[----:B------:R-:W-:Y:S01]  /*5520*/  IMAD.MOV.U32 R15, RZ, RZ, 0x1 ;  /* 0x00000001ff0f7424 */ /* 0x000fe200078e00ff */
[----:B------:R-:W1:Y:S01]  /*5530*/  LDCU.128 UR32, c[0x0][0xb10] ;  /* 0x00016200ff2077ac */ /* 0x000e620008000c00 */
[----:B------:R-:W-:Y:S01]  /*5540*/  IMAD.MOV.U32 R14, RZ, RZ, RZ ;  /* 0x000000ffff0e7224 */ /* 0x000fe200078e00ff */
[----:B------:R-:W-:Y:S01]  /*5550*/  MOV R7, 0x1000 ;  /* 0x0000100000077802 */ /* 0x000fe20000000f00 */
[----:B------:R-:W3:Y:S01]  /*5560*/  LDCU UR30, c[0x0][0x374] ;  /* 0x00006e80ff1e77ac */ /* 0x000ee20008000800 */
[----:B------:R-:W4:Y:S01]  /*5570*/  LDC.64 R2, c[0x0][0x888] ;  /* 0x00022200ff027b82 */ /* 0x000f220000000a00 */
[----:B------:R-:W3:Y:S01]  /*5580*/  LDCU UR15, c[0x0][0xb0c] ;  /* 0x00016180ff0f77ac */ /* 0x000ee20008000800 */
[----:B------:R-:W2:Y:S06]  /*5590*/  LDCU UR40, c[0x0][0xb20] ;  /* 0x00016400ff2877ac */ /* 0x000eac0008000800 */
[----:B------:R-:W4:Y:S01]  /*55a0*/  LDC.64 R4, c[0x0][0x890] ;  /* 0x00022400ff047b82 */ /* 0x000f220000000a00 */
[----:B------:R-:W2:Y:S01]  /*55b0*/  LDCU UR4, c[0x0][0xb30] ;  /* 0x00016600ff0477ac */ /* 0x000ea20008000800 */
[----:B------:R-:W-:Y:S01]  /*55c0*/  UMOV UR21, 0x400 ;  /* 0x0000040000157882 */ /* 0x000fe20000000000 */
[----:B-1----:R-:W-:-:S02]  /*55d0*/  UIMAD.WIDE.U32 UR6, UR31, UR32, URZ ;  /* 0x000000201f0672a5 */ /* 0x002fc4000f8e00ff */
[----:B---3--:R-:W-:Y:S02]  /*55e0*/  UIMAD.WIDE.U32 UR8, UR30, UR35, URZ ;  /* 0x000000231e0872a5 */ /* 0x008fe4000f8e00ff */
[----:B------:R-:W-:Y:S02]  /*55f0*/  ULEA UR21, UR45, UR21, 0x18 ;  /* 0x000000152d157291 */ /* 0x000fe4000f8ec0ff */
[----:B------:R-:W-:Y:S02]  /*5600*/  UPLOP3.LUT UP3, UPT, UPT, UPT, UPT, 0x40, 0x4 ;  /* 0x000000000004789c */ /* 0x000fe40003f6e870 */
[----:B------:R-:W-:Y:S01]  /*5610*/  UIADD3 UR37, UPT, UPT, UR21, 0x1a8, URZ ;  /* 0x000001a815257890 */ /* 0x000fe2000fffe0ff */
[----:B------:R-:W-:Y:S01]  /*5620*/  UMOV UR6, UR7 ;  /* 0x0000000700067c82 */ /* 0x000fe20008000000 */
[----:B------:R-:W-:Y:S01]  /*5630*/  UMOV UR38, UR9 ;  /* 0x0000000900267c82 */ /* 0x000fe20008000000 */
[----:B------:R-:W-:Y:S02]  /*5640*/  UISETP.GE.AND UP0, UPT, UR42, 0x1, UPT ;  /* 0x000000012a00788c */ /* 0x000fe4000bf06270 */
[----:B------:R-:W-:Y:S01]  /*5650*/  UISETP.NE.AND UP4, UPT, UR42, 0x1, UPT ;  /* 0x000000012a00788c */ /* 0x000fe2000bf85270 */
[----:B------:R-:W1:Y:S01]  /*5660*/  LDCU.64 UR22, c[0x0][0xb28] ;  /* 0x00016500ff1677ac */ /* 0x000e620008000a00 */
[----:B------:R-:W-:-:S02]  /*5670*/  UISETP.NE.AND UP6, UPT, UR15, 0x1, UPT ;  /* 0x000000010f00788c */ /* 0x000fc4000bfc5270 */
[----:B------:R-:W-:Y:S02]  /*5680*/  UISETP.NE.AND UP5, UPT, UR34, 0x1, UPT ;  /* 0x000000012200788c */ /* 0x000fe4000bfa5270 */
[----:B------:R-:W-:Y:S02]  /*5690*/  UIADD3 UR25, UPT, UPT, UR21, 0x1a0, URZ ;  /* 0x000001a015197890 */ /* 0x000fe4000fffe0ff */
[----:B------:R-:W-:Y:S02]  /*56a0*/  UPRMT UR37, UR45, 0x654, UR37 ;  /* 0x000006542d257896 */ /* 0x000fe40008000025 */
[----:B------:R-:W-:Y:S02]  /*56b0*/  USHF.R.U32.HI UR39, URZ, UR33, UR6 ;  /* 0x00000021ff277299 */ /* 0x000fe40008011606 */
[----:B--2---:R-:W-:Y:S02]  /*56c0*/  USHF.R.U32.HI UR38, URZ, UR40, UR38 ;  /* 0x00000028ff267299 */ /* 0x004fe40008011626 */
[----:B------:R-:W-:-:S11]  /*56d0*/  UISETP.NE.AND UP2, UPT, UR4, 0x1, UPT ;  /* 0x000000010400788c */ /* 0x000fd6000bf45270 */
.L_x_117:
[C---:B------:R-:W-:Y:S02]  /*56e0*/  LEA R12, R14.reuse, UR21, 0x3 ;  /* 0x000000150e0c7c11 */ /* 0x040fe4000f8e18ff */
[----:B------:R-:W-:Y:S02]  /*56f0*/  SHF.L.U32 R0, R13, 0x1f, RZ ;  /* 0x0000001f0d007819 */ /* 0x000fe400000006ff */
[----:B------:R-:W-:Y:S02]  /*5700*/  LEA R8, R14, UR21, 0x4 ;  /* 0x000000150e087c11 */ /* 0x000fe4000f8e20ff */
[----:B--2---:R-:W2:Y:S02]  /*5710*/  SYNCS.PHASECHK.TRANS64.TRYWAIT P0, [R12+URZ+0x1d0], R0 ;  /* 0x0001d0000c0075a7 */ /* 0x004ea400080011ff */
[----:B--2---:R-:W-:Y:S05]  /*5720*/  @!P0 BRA `(.L_x_109) ;  /* 0x0000004800588947 */ /* 0x004fea0003800000 */
.L_x_220:
[----:B------:R-:W3:Y:S01]  /*5730*/  LDS.128 R8, [R8+0x260] ;  /* 0x0002600008087984 */ /* 0x000ee20000000c00 */
[----:B------:R-:W-:Y:S01]  /*5740*/  UISETP.GE.AND UP0, UPT, UR42, 0x1, UPT ;  /* 0x000000012a00788c */ /* 0x000fe2000bf06270 */
[----:B------:R-:W-:Y:S01]  /*5750*/  @!PT LDS RZ, [RZ] ;  /* 0x00000000fffff984 */ /* 0x000fe20000000800 */
[----:B------:R-:W-:Y:S01]  /*5760*/  @!PT LDS RZ, [RZ] ;  /* 0x00000000fffff984 */ /* 0x000fe20000000800 */
[----:B------:R-:W-:Y:S01]  /*5770*/  @!PT LDS RZ, [RZ] ;  /* 0x00000000fffff984 */ /* 0x000fe20000000800 */
[----:B------:R-:W-:Y:S01]  /*5780*/  @!PT LDS RZ, [RZ] ;  /* 0x00000000fffff984 */ /* 0x000fe20000000800 */
[----:B------:R1:W-:Y:S06]  /*5790*/  MEMBAR.ALL.CTA ;  /* 0x0000000000007992 */ /* 0x0003ec0000008000 */
[----:B-1----:R-:W1:Y:S01]  /*57a0*/  FENCE.VIEW.ASYNC.S ;  /* 0x00000000000073c6 */ /* 0x002e620000000000 */
[----:B---3--:R-:W-:Y:S11]  /*57b0*/  LOP3.LUT P0, RZ, R10, 0x1, RZ, 0xc0, !PT ;  /* 0x000000010aff7812 */ /* 0x008ff6000780c0ff */
[----:B------:R-:W-:Y:S02]  /*57c0*/  @!UPT UIADD3 URZ, UPT, UPT, URZ, URZ, URZ ;  /* 0x000000fffffff290 */ /* 0x000fe4000fffe0ff */
[----:B-1----:R-:W-:Y:S01]  /*57d0*/  VOTEU.ANY UP1, P0 ;  /* 0x0000000000ff7886 */ /* 0x002fe20000020100 */
[----:B------:R-:W-:Y:S11]  /*57e0*/  PLOP3.LUT P0, PT, PT, PT, UP1, 0x80, 0x8 ;  /* 0x000000000008781c */ /* 0x000ff60003f0f018 */
[----:B------:R-:W-:Y:S02]  /*57f0*/  @!UPT UIADD3 URZ, UPT, UPT, URZ, URZ, URZ ;  /* 0x000000fffffff290 */ /* 0x000fe4000fffe0ff */
[----:B--2---:R-:W-:Y:S02]  /*5800*/  @P0 SHF.R.U32.HI R0, RZ, 0x10, R9 ;  /* 0x00000010ff000819 */ /* 0x004fe40000011609 */
[----:B------:R-:W-:Y:S02]  /*5810*/  @P0 MOV R6, R8 ;  /* 0x0000000800060202 */ /* 0x000fe40000000f00 */
[----:B------:R-:W-:Y:S01]  /*5820*/  @P0 R2UR UR4, R0 ;  /* 0x00000000000402ca */ /* 0x000fe200000e0000 */
[----:B------:R-:W-:Y:S01]  /*5830*/  VIADD R0, R12, 0x1e0 ;  /* 0x000001e00c007836 */ /* 0x000fe20000000000 */
[----:B------:R-:W-:Y:S02]  /*5840*/  @P0 LOP3.LUT R8, R9, 0xffff, RZ, 0xc0, !PT ;  /* 0x0000ffff09080812 */ /* 0x000fe400078ec0ff */
[----:B------:R-:W-:Y:S02]  /*5850*/  @P0 R2UR UR6, R6 ;  /* 0x00000000060602ca */ /* 0x000fe400000e0000 */
[----:B------:R-:W-:Y:S02]  /*5860*/  PRMT R0, RZ, 0x654, R0 ;  /* 0x00000654ff007816 */ /* 0x000fe40000000000 */
[----:B------:R-:W-:Y:S02]  /*5870*/  @P0 R2UR UR5, R8 ;  /* 0x00000000080502ca */ /* 0x000fe400000e0000 */
[----:B------:R1:W-:Y:S03]  /*5880*/  SYNCS.ARRIVE.TRANS64.RED.A1T0 RZ, [R0+URZ], RZ ;  /* 0x000000ff00ff79a7 */ /* 0x0003e600081004ff */
[----:B------:R-:W-:Y:S04]  /*5890*/  @UP1 UMOV UR29, UR4 ;  /* 0x00000004001d1c82 */ /* 0x000fe80008000000 */
[----:B------:R-:W-:Y:S04]  /*58a0*/  @UP1 UMOV UR14, UR6 ;  /* 0x00000006000e1c82 */ /* 0x000fe80008000000 */
[----:B------:R-:W-:Y:S01]  /*58b0*/  @UP1 UMOV UR13, UR5 ;  /* 0x00000005000d1c82 */ /* 0x000fe20008000000 */
[----:B------:R-:W-:Y:S05]  /*58c0*/  BRA.U !UP0, `(.L_x_110) ;  /* 0x0000000108a47547 */ /* 0x000fea000b800000 */
[----:B------:R-:W-:Y:S02]  /*58d0*/  UIMAD.WIDE.U32 UR8, UR13, UR35, URZ ;  /* 0x000000230d0872a5 */ /* 0x000fe4000f8e00ff */
[----:B------:R-:W-:Y:S02]  /*58e0*/  UIMAD.WIDE.U32 UR10, UR14, UR32, URZ ;  /* 0x000000200e0a72a5 */ /* 0x000fe4000f8e00ff */
[----:B------:R-:W-:Y:S02]  /*58f0*/  USEL UR4, UR30, UR38, !UP5 ;  /* 0x000000261e047287 */ /* 0x000fe4000e800000 */
[----:B------:R-:W-:Y:S02]  /*5900*/  USEL UR7, UR31, UR39, !UP6 ;  /* 0x000000271f077287 */ /* 0x000fe4000f000000 */
[----:B------:R-:W-:Y:S02]  /*5910*/  UIMAD.WIDE.U32 UR16, UR4, UR22, URZ ;  /* 0x00000016041072a5 */ /* 0x000fe4000f8e00ff */
[----:B------:R-:W-:Y:S01]  /*5920*/  UIMAD.WIDE.U32 UR18, UR7, UR22, URZ ;  /* 0x00000016071272a5 */ /* 0x000fe2000f8e00ff */
[----:B------:R-:W-:Y:S02]  /*5930*/  UMOV UR5, UR9 ;  /* 0x0000000900057c82 */ /* 0x000fe40008000000 */
[----:B------:R-:W-:Y:S03]  /*5940*/  USHF.R.U32.HI UR6, URZ, UR40, UR5 ;  /* 0x00000028ff067299 */ /* 0x000fe60008011605 */
[----:B------:R-:W-:Y:S01]  /*5950*/  UMOV UR5, UR11 ;  /* 0x0000000b00057c82 */ /* 0x000fe20008000000 */
[----:B------:R-:W-:Y:S02]  /*5960*/  USEL UR6, UR13, UR6, !UP5 ;  /* 0x000000060d067287 */ /* 0x000fe4000e800000 */
[----:B------:R-:W-:Y:S02]  /*5970*/  USHF.R.U32.HI UR8, URZ, UR33, UR5 ;  /* 0x00000021ff087299 */ /* 0x000fe40008011605 */
[----:B------:R-:W-:Y:S01]  /*5980*/  UIMAD.WIDE.U32 UR10, UR6, UR22, URZ ;  /* 0x00000016060a72a5 */ /* 0x000fe2000f8e00ff */
[----:B------:R-:W-:Y:S02]  /*5990*/  UMOV UR5, UR17 ;  /* 0x0000001100057c82 */ /* 0x000fe40008000000 */
[----:B------:R-:W-:Y:S03]  /*59a0*/  @UP4 USHF.R.U32.HI UR4, URZ, UR23, UR5 ;  /* 0x00000017ff044299 */ /* 0x000fe60008011605 */
[----:B------:R-:W-:Y:S01]  /*59b0*/  UMOV UR5, UR19 ;  /* 0x0000001300057c82 */ /* 0x000fe20008000000 */
[----:B------:R-:W-:Y:S02]  /*59c0*/  UIMAD UR4, UR42, UR4, URZ ;  /* 0x000000042a0472a4 */ /* 0x000fe4000f8e02ff */
[----:B------:R-:W-:Y:S02]  /*59d0*/  @UP4 USHF.R.U32.HI UR7, URZ, UR23, UR5 ;  /* 0x00000017ff074299 */ /* 0x000fe40008011605 */
[----:B------:R-:W-:Y:S02]  /*59e0*/  USEL UR5, UR14, UR8, !UP6 ;  /* 0x000000080e057287 */ /* 0x000fe4000f000000 */
[----:B------:R-:W-:Y:S02]  /*59f0*/  UIMAD UR8, UR42, UR7, URZ ;  /* 0x000000072a0872a4 */ /* 0x000fe4000f8e02ff */
[----:B------:R-:W-:Y:S03]  /*5a00*/  UISETP.GE.AND UP0, UPT, UR6, UR4, UPT ;  /* 0x000000040600728c */ /* 0x000fe6000bf06270 */
[----:B------:R-:W-:Y:S01]  /*5a10*/  UMOV UR4, UR11 ;  /* 0x0000000b00047c82 */ /* 0x000fe20008000000 */
[----:B------:R-:W-:Y:S02]  /*5a20*/  UISETP.GE.OR UP0, UPT, UR5, UR8, UP0 ;  /* 0x000000080500728c */ /* 0x000fe40008706670 */
[----:B------:R-:W-:Y:S02]  /*5a30*/  USHF.R.U32.HI UR4, URZ, UR23, UR4 ;  /* 0x00000017ff047299 */ /* 0x000fe40008011604 */
[----:B------:R-:W-:Y:S02]  /*5a40*/  UIMAD.WIDE.U32 UR8, UR5, UR22, URZ ;  /* 0x00000016050872a5 */ /* 0x000fe4000f8e00ff */
[----:B------:R-:W-:Y:S04]  /*5a50*/  USEL UR10, UR6, UR4, !UP4 ;  /* 0x00000004060a7287 */ /* 0x000fe8000e000000 */
[----:B------:R-:W-:Y:S01]  /*5a60*/  UIADD3 UR11, UPT, UPT, -UR10, URZ, URZ ;  /* 0x000000ff0a0b7290 */ /* 0x000fe2000fffe1ff */
[----:B------:R-:W-:Y:S02]  /*5a70*/  @!UP0 UMOV UR4, UR9 ;  /* 0x0000000900048c82 */ /* 0x000fe40008000000 */
[----:B------:R-:W-:Y:S02]  /*5a80*/  @!UP0 USHF.R.U32.HI UR4, URZ, UR23, UR4 ;  /* 0x00000017ff048299 */ /* 0x000fe40008011604 */
[----:B------:R-:W-:Y:S02]  /*5a90*/  UIMAD UR8, UR42, UR11, UR6 ;  /* 0x0000000b2a0872a4 */ /* 0x000fe4000f8e0206 */
[----:B------:R-:W-:Y:S04]  /*5aa0*/  @!UP0 USEL UR4, UR5, UR4, !UP4 ;  /* 0x0000000405048287 */ /* 0x000fe8000e000000 */
[----:B------:R-:W-:Y:S02]  /*5ab0*/  @!UP0 UIMAD UR8, UR7, UR8, UR4 ;  /* 0x00000008070882a4 */ /* 0x000fe4000f8e0204 */
[----:B------:R-:W-:Y:S02]  /*5ac0*/  @!UP0 UIADD3 UR9, UPT, UPT, UR10, -UR4, URZ ;  /* 0x800000040a098290 */ /* 0x000fe4000fffe0ff */
[----:B------:R-:W-:Y:S02]  /*5ad0*/  UIADD3 UR4, UPT, UPT, -UR5, URZ, URZ ;  /* 0x000000ff05047290 */ /* 0x000fe4000fffe1ff */
[----:B------:R-:W-:Y:S02]  /*5ae0*/  UIADD3 UR7, UPT, UPT, -UR6, URZ, URZ ;  /* 0x000000ff06077290 */ /* 0x000fe4000fffe1ff */
[----:B------:R-:W-:Y:S02]  /*5af0*/  @!UP0 UIMAD UR6, UR9, UR42, UR5 ;  /* 0x0000002a090682a4 */ /* 0x000fe4000f8e0205 */
[----:B------:R-:W-:Y:S02]  /*5b00*/  UIMAD UR14, UR15, UR4, UR14 ;  /* 0x000000040f0e72a4 */ /* 0x000fe4000f8e020e */
[----:B------:R-:W-:Y:S01]  /*5b10*/  UIMAD UR4, UR34, UR7, UR13 ;  /* 0x00000007220472a4 */ /* 0x000fe2000f8e020d */
[----:B------:R-:W-:Y:S02]  /*5b20*/  @!UP0 UMOV UR5, UR8 ;  /* 0x0000000800058c82 */ /* 0x000fe40008000000 */
[----:B------:R-:W-:Y:S02]  /*5b30*/  UIMAD UR14, UR5, UR15, UR14 ;  /* 0x0000000f050e72a4 */ /* 0x000fe4000f8e020e */
[----:B------:R-:W-:Y:S11]  /*5b40*/  UIMAD UR13, UR6, UR34, UR4 ;  /* 0x00000022060d72a4 */ /* 0x000ff6000f8e0204 */
[----:B------:R-:W-:Y:S01]  /*5b50*/  @!UPT UIADD3 URZ, UPT, UPT, URZ, URZ, URZ ;  /* 0x000000fffffff290 */ /* 0x000fe2000fffe0ff */
.L_x_110:
[----:B------:R-:W2:Y:S01]  /*5b60*/  @!UP2 LDCU.128 UR8, c[0x0][0xb10] ;  /* 0x00016200ff08a7ac */ /* 0x000ea20008000c00 */
[C---:B----4-:R-:W-:Y:S02]  /*5b70*/  ISETP.NE.U32.AND P1, PT, R4.reuse, RZ, PT ;  /* 0x000000ff0400720c */ /* 0x050fe40003f25070 */
[----:B------:R-:W-:Y:S02]  /*5b80*/  ISETP.NE.U32.AND P0, PT, R4, RZ, PT ;  /* 0x000000ff0400720c */ /* 0x000fe40003f05070 */
[C---:B------:R-:W-:Y:S02]  /*5b90*/  ISETP.NE.AND.EX P1, PT, R5.reuse, RZ, PT, P1 ;  /* 0x000000ff0500720c */ /* 0x040fe40003f25310 */
[----:B------:R-:W-:Y:S01]  /*5ba0*/  ISETP.NE.AND.EX P0, PT, R5, RZ, PT, P0 ;  /* 0x000000ff0500720c */ /* 0x000fe20003f05300 */
[----:B------:R-:W3:Y:S01]  /*5bb0*/  @!UP2 LDCU UR5, c[0x0][0xb0c] ;  /* 0x00016180ff05a7ac */ /* 0x000ee20008000800 */
[----:B------:R-:W-:Y:S01]  /*5bc0*/  SHF.L.U32 R9, R15, 0x1f, RZ ;  /* 0x0000001f0f097819 */ /* 0x000fe200000006ff */
[----:B------:R-:W-:Y:S02]  /*5bd0*/  USHF.L.U32 UR26, UR28, 0x7, URZ ;  /* 0x000000071c1a7899 */ /* 0x000fe400080006ff */
[----:B------:R-:W-:Y:S02]  /*5be0*/  USHF.L.U32 UR27, UR20, 0x6, URZ ;  /* 0x00000006141b7899 */ /* 0x000fe400080006ff */
[----:B--2---:R-:W-:Y:S07]  /*5bf0*/  UIMAD.WIDE.U32 UR6, UR14, UR8, URZ ;  /* 0x000000080e0672a5 */ /* 0x004fee000f8e00ff */
[----:B------:R-:W-:Y:S01]  /*5c00*/  @!UP2 UMOV UR4, UR7 ;  /* 0x000000070004ac82 */ /* 0x000fe20008000000 */
[----:B---3--:R-:W-:Y:S02]  /*5c10*/  @!UP2 UISETP.NE.AND UP0, UPT, UR5, 0x1, UPT ;  /* 0x000000010500a88c */ /* 0x008fe4000bf05270 */
[----:B------:R-:W-:Y:S02]  /*5c20*/  @!UP2 USHF.R.U32.HI UR4, URZ, UR9, UR4 ;  /* 0x00000009ff04a299 */ /* 0x000fe40008011604 */
[----:B------:R-:W-:Y:S02]  /*5c30*/  UIMAD.WIDE.U32 UR6, UR13, UR11, URZ ;  /* 0x0000000b0d0672a5 */ /* 0x000fe4000f8e00ff */
[----:B------:R-:W-:Y:S02]  /*5c40*/  @!UP2 USEL UR8, UR14, UR4, !UP0 ;  /* 0x000000040e08a287 */ /* 0x000fe4000c000000 */
[----:B------:R-:W-:Y:S03]  /*5c50*/  @!UP2 UISETP.NE.AND UP0, UPT, UR10, 0x1, UPT ;  /* 0x000000010a00a88c */ /* 0x000fe6000bf05270 */
[----:B------:R-:W-:Y:S02]  /*5c60*/  @!UP2 UMOV UR6, UR7 ;  /* 0x000000070006ac82 */ /* 0x000fe40008000000 */
[----:B------:R-:W2:Y:S02]  /*5c70*/  @!UP2 LDCU UR4, c[0x0][0xb20] ;  /* 0x00016400ff04a7ac */ /* 0x000ea40008000800 */
[----:B--2---:R-:W-:Y:S04]  /*5c80*/  @!UP2 USHF.R.U32.HI UR6, URZ, UR4, UR6 ;  /* 0x00000004ff06a299 */ /* 0x004fe80008011606 */
[----:B------:R-:W-:Y:S04]  /*5c90*/  @!UP2 USEL UR6, UR13, UR6, !UP0 ;  /* 0x000000060d06a287 */ /* 0x000fe8000c000000 */
[----:B------:R-:W-:Y:S02]  /*5ca0*/  @!UP2 UIADD3 UR4, UPT, UPT, -UR8, UR6, URZ ;  /* 0x000000060804a290 */ /* 0x000fe4000fffe1ff */
[----:B------:R-:W-:Y:S02]  /*5cb0*/  @!UP2 UIADD3 UR6, UPT, UPT, UR8, -UR6, URZ ;  /* 0x800000060806a290 */ /* 0x000fe4000fffe0ff */
[----:B------:R-:W-:Y:S02]  /*5cc0*/  @!UP2 UIMAD UR14, UR4, UR5, UR14 ;  /* 0x00000005040ea2a4 */ /* 0x000fe4000f8e020e */
[----:B------:R-:W-:Y:S01]  /*5cd0*/  @!UP2 UIMAD UR13, UR6, UR10, UR13 ;  /* 0x0000000a060da2a4 */ /* 0x000fe2000f8e020d */
[----:B------:R-:W-:Y:S11]  /*5ce0*/  BRA.U UP3, `(.L_x_111) ;  /* 0x0000000103107547 */ /* 0x000ff6000b800000 */
[----:B------:R-:W-:Y:S04]  /*5cf0*/  MOV R6, UR44 ;  /* 0x0000002c00067c02 */ /* 0x000fe80008000f00 */
[----:B------:R-:W-:Y:S04]  /*5d00*/  SHF.L.U32 R6, R6, 0x1f, RZ ;  /* 0x0000001f06067819 */ /* 0x000fe800000006ff */
[----:B------:R-:W2:Y:S02]  /*5d10*/  SYNCS.PHASECHK.TRANS64.TRYWAIT P2, [UR21+0x1c8], R6 ;  /* 0x0001c806ff0075a7 */ /* 0x000ea40008041115 */
[----:B--2---:R-:W-:Y:S05]  /*5d20*/  @!P2 BRA `(.L_x_112) ;  /* 0x0000004000eca947 */ /* 0x004fea0003800000 */
.L_x_111:
[----:B------:R-:W-:Y:S05]  /*5d30*/  @!P1 BRA `(.L_x_113) ;  /* 0x0000000000309947 */ /* 0x000fea0003800000 */
[----:B------:R-:W-:Y:S01]  /*5d40*/  ISETP.NE.U32.AND P1, PT, R2, RZ, PT ;  /* 0x000000ff0200720c */ /* 0x000fe20003f25070 */
[----:B------:R-:W2:Y:S01]  /*5d50*/  LDCU.64 UR4, c[0x0][0x358] ;  /* 0x00006b00ff0477ac */ /* 0x000ea20008000a00 */
[----:B------:R-:W-:Y:S02]  /*5d60*/  IMAD.MOV.U32 R80, RZ, RZ, 0x1 ;  /* 0x00000001ff507424 */ /* 0x000fe400078e00ff */
[----:B------:R-:W-:Y:S11]  /*5d70*/  ISETP.NE.AND.EX P1, PT, R3, RZ, PT, P1 ;  /* 0x000000ff0300720c */ /* 0x000ff60003f25310 */
[----:B------:R-:W-:Y:S02]  /*5d80*/  @!UPT UIADD3 URZ, UPT, UPT, URZ, URZ, URZ ;  /* 0x000000fffffff290 */ /* 0x000fe4000fffe0ff */
[----:B------:R-:W3:Y:S01]  /*5d90*/  @P1 LDC.64 R10, c[0x0][0x888] ;  /* 0x00022200ff0a1b82 */ /* 0x000ee20000000a00 */
[----:B-1----:R-:W-:Y:S04]  /*5da0*/  @P1 IMAD R0, R4, UR36, RZ ;  /* 0x0000002404001c24 */ /* 0x002fe8000f8e02ff */
[----:B---3--:R-:W-:Y:S04]  /*5db0*/  @P1 IMAD.WIDE R10, R0, 0x4, R10 ;  /* 0x00000004000a1825 */ /* 0x008fe800078e020a */
[----:B------:R-:W-:Y:S01]  /*5dc0*/  HFMA2 R0, -RZ, RZ, 0, 5.9604644775390625e-08 ;  /* 0x00000001ff007431 */ /* 0x000fe200000001ff */
[----:B--2--5:R2:W5:Y:S04]  /*5dd0*/  @P1 LDG.E R40, desc[UR4][R10.64] ;  /* 0x000000040a281981 */ /* 0x024568000c1e1900 */
[----:B------:R-:W-:Y:S01]  /*5de0*/  @!P1 PRMT R80, R0, 0x7610, R80 ;  /* 0x0000761000509816 */ /* 0x000fe20000000050 */
[----:B--2---:R-:W3:Y:S06]  /*5df0*/  @!P1 LDC R40, c[0x0][0x880] ;  /* 0x00022000ff289b82 */ /* 0x004eec0000000800 */
.L_x_113:
[----:B---3-5:R-:W-:Y:S01]  /*5e00*/  @!P0 ISETP.EQ.AND P1, PT, R40, RZ, PT ;  /* 0x000000ff2800820c */ /* 0x028fe20003f22270 */
[----:B------:R-:W-:Y:S01]  /*5e10*/  @!UPT UIADD3 URZ, UPT, UPT, URZ, URZ, URZ ;  /* 0x000000fffffff290 */ /* 0x000fe2000fffe0ff */
[----:B------:R-:W-:Y:S11]  /*5e20*/  @!P0 BRA `(.L_x_114) ;  /* 0x0000000000188947 */ /* 0x000ff60003800000 */
[----:B------:R-:W-:Y:S02]  /*5e30*/  LOP3.LUT P0, RZ, R80, 0xff, RZ, 0xc0, !PT ;  /* 0x000000ff50ff7812 */ /* 0x000fe4000780c0ff */
[----:B------:R-:W-:Y:S04]  /*5e40*/  ISETP.NE.U32.AND P1, PT, R2, RZ, PT ;  /* 0x000000ff0200720c */ /* 0x000fe80003f25070 */
[----:B------:R-:W-:Y:S04]  /*5e50*/  ISETP.NE.AND.EX P1, PT, R3, RZ, PT, P1 ;  /* 0x000000ff0300720c */ /* 0x000fe80003f25310 */
[----:B------:R-:W-:Y:S03]  /*5e60*/  PLOP3.LUT P1, PT, P1, PT, PT, 0x8, 0x80 ;  /* 0x000000000080781c */ /* 0x000fe60000f2e170 */
[----:B------:R-:W-:Y:S11]  /*5e70*/  @P0 ISETP.EQ.AND P1, PT, R40, RZ, PT ;  /* 0x000000ff2800020c */ /* 0x000ff60003f22270 */
[----:B------:R-:W-:Y:S02]  /*5e80*/  @!UPT UIADD3 URZ, UPT, UPT, URZ, URZ, URZ ;  /* 0x000000fffffff290 */ /* 0x000fe4000fffe0ff */
.L_x_114:
[----:B------:R-:W2:Y:S01]  /*5e90*/  SYNCS.PHASECHK.TRANS64.TRYWAIT P2, [UR21+0x1b0], R9 ;  /* 0x0001b009ff0075a7 */ /* 0x000ea20008041115 */
[----:B------:R-:W-:Y:S04]  /*5ea0*/  ELECT P0, URZ, PT ;  /* 0x0000000000ff782f */ /* 0x000fe80003800000 */
[----:B------:R-:W-:Y:S11]  /*5eb0*/  PLOP3.LUT P1, PT, P1, P0, PT, 0xf2, 0x2f ;  /* 0x00000000002f781c */ /* 0x000ff60000f21e72 */
[----:B------:R-:W-:Y:S02]  /*5ec0*/  @!UPT UIADD3 URZ, UPT, UPT, URZ, URZ, URZ ;  /* 0x000000fffffff290 */ /* 0x000fe4000fffe0ff */
[----:B------:R-:W-:Y:S05]  /*5ed0*/  @!P1 IADD3 R8, P0, PT, R16, 0x580, RZ ;  /* 0x0000058010089810 */ /* 0x000fea0007f1e0ff */
[----:B-1----:R-:W-:Y:S01]  /*5ee0*/  @!P1 IMAD.X R6, RZ, RZ, R17, P0 ;  /* 0x000000ffff069224 */ /* 0x002fe200000e0611 */
[----:B--2---:R-:W-:Y:S07]  /*5ef0*/  @!P2 BRA `(.L_x_115) ;  /* 0x000000400090a947 */ /* 0x004fee0003800000 */
.L_x_223:
[----:B------:R-:W-:Y:S01]  /*5f00*/  @!P1 R2UR UR5, R8 ;  /* 0x00000000080592ca */ /* 0x000fe200000e0000 */
[----:B------:R-:W-:Y:S01]  /*5f10*/  VOTEU.ALL UP0, P1 ;  /* 0x0000000000ff7886 */ /* 0x000fe20000800000 */
[----:B------:R-:W-:Y:S01]  /*5f20*/  @!P1 R2UR UR4, R6 ;  /* 0x00000000060492ca */ /* 0x000fe200000e0000 */
[----:B------:R-:W-:Y:S01]  /*5f30*/  UMOV UR16, 0x0 ;  /* 0x0000000000107882 */ /* 0x000fe20000000000 */
[----:B------:R-:W-:Y:S01]  /*5f40*/  UMOV UR17, 0x10000000 ;  /* 0x1000000000117882 */ /* 0x000fe20000000000 */
[----:B------:R-:W-:Y:S01]  /*5f50*/  UMOV UR28, UR36 ;  /* 0x00000024001c7c82 */ /* 0x000fe20008000000 */
[----:B------:R-:W-:Y:S01]  /*5f60*/  @!UP0 UIADD3 UR24, UPT, UPT, UR21, 0x300, URZ ;  /* 0x0000030015188890 */ /* 0x000fe2000fffe0ff */
[----:B-1----:R-:W-:Y:S01]  /*5f70*/  @!P1 IMAD.MOV.U32 R0, RZ, RZ, 0x1000 ;  /* 0x00001000ff009424 */ /* 0x002fe200078e00ff */
[----:B------:R-:W-:Y:S01]  /*5f80*/  @!UP0 UIADD3 UR10, UPT, UPT, UR26, 0x40, URZ ;  /* 0x000000401a0a8890 */ /* 0x000fe2000fffe0ff */
[----:B------:R-:W-:Y:S01]  /*5f90*/  VIADD R14, R14, 0x1 ;  /* 0x000000010e0e7836 */ /* 0x000fe20000000000 */
[----:B------:R-:W-:Y:S01]  /*5fa0*/  @!UP0 UIADD3 UR8, UPT, UPT, UR21, 0xb00, URZ ;  /* 0x00000b0015088890 */ /* 0x000fe2000fffe0ff */
[----:B------:R-:W-:Y:S02]  /*5fb0*/  VOTEU.ALL UP0, P1 ;  /* 0x0000000000ff7886 */ /* 0x000fe40000800000 */
[----:B------:R-:W-:Y:S01]  /*5fc0*/  IMAD.U32 R10, RZ, RZ, UR5 ;  /* 0x00000005ff0a7e24 */ /* 0x000fe2000f8e00ff */
[----:B------:R-:W-:Y:S01]  /*5fd0*/  UMOV UR9, UR25 ;  /* 0x0000001900097c82 */ /* 0x000fe20008000000 */
[----:B------:R-:W-:Y:S01]  /*5fe0*/  IMAD.U32 R11, RZ, RZ, UR4 ;  /* 0x00000004ff0b7e24 */ /* 0x000fe2000f8e00ff */
[----:B------:R-:W-:Y:S01]  /*5ff0*/  UMOV UR11, UR27 ;  /* 0x0000001b000b7c82 */ /* 0x000fe20008000000 */
[----:B------:R-:W-:Y:S01]  /*6000*/  UMOV UR12, UR36 ;  /* 0x00000024000c7c82 */ /* 0x000fe20008000000 */
[----:B------:R-:W-:Y:S01]  /*6010*/  @!P1 R2UR UR4, R10 ;  /* 0x000000000a0492ca */ /* 0x000fe200000e0000 */
[----:B------:R-:W-:Y:S01]  /*6020*/  UPRMT UR6, UR45, 0x654, UR25 ;  /* 0x000006542d067896 */ /* 0x000fe20008000019 */
[----:B------:R-:W-:Y:S11]  /*6030*/  @!P1 R2UR UR5, R11 ;  /* 0x000000000b0592ca */ /* 0x000ff600000e0000 */
[----:B------:R-:W-:Y:S02]  /*6040*/  @!UPT UIADD3 URZ, UPT, UPT, URZ, URZ, URZ ;  /* 0x000000fffffff290 */ /* 0x000fe4000fffe0ff */
[----:B------:R1:W-:Y:S01]  /*6050*/  @!UP0 UTMALDG.3D [UR24], [UR4], desc[UR16] ;  /* 0x00001018040085b4 */ /* 0x0003e20008011000 */
[----:B------:R-:W-:Y:S05]  /*6060*/  VOTEU.ALL UP0, P1 ;  /* 0x0000000000ff7886 */ /* 0x000fea0000800000 */
[----:B------:R1:W-:Y:S01]  /*6070*/  @!UP0 UTMALDG.3D [UR8], [UR4], desc[UR16] ;  /* 0x00001008040085b4 */ /* 0x0003e20008011000 */
[----:B------:R1:W-:Y:S01]  /*6080*/  @!P1 SYNCS.ARRIVE.TRANS64.RED.A0TR RZ, [UR21+0x1a0], R0 ;  /* 0x0001a000ffff99a7 */ /* 0x0003e20008300415 */
[----:B------:R-:W-:Y:S01]  /*6090*/  SYNCS.ARRIVE.TRANS64.RED.A1T0 RZ, [UR6], RZ ;  /* 0x000000ffffff79a7 */ /* 0x000fe20008100406 */
[----:B------:R-:W2:Y:S02]  /*60a0*/  SYNCS.PHASECHK.TRANS64.TRYWAIT P0, [UR21+0x1b8], R9 ;  /* 0x0001b809ff0075a7 */ /* 0x000ea40008001115 */
[----:B-12---:R-:W-:Y:S05]  /*60b0*/  @!P0 BRA `(.L_x_116) ;  /* 0x0000004000388947 */ /* 0x006fea0003800000 */
.L_x_225:
[----:B------:R-:W-:Y:S01]  /*60c0*/  UIADD3 UR28, UPT, UPT, UR13, UR62, URZ ;  /* 0x0000003e0d1c7290 */ /* 0x000fe2000fffe0ff */
[----:B------:R-:W-:Y:S01]  /*60d0*/  @!P1 IADD3 R6, P0, PT, R16, 0x580, RZ ;  /* 0x0000058010069810 */ /* 0x000fe20007f1e0ff */
[----:B------:R-:W-:Y:S01]  /*60e0*/  UPLOP3.LUT UP3, UPT, UPT, UPT, UPT, 0x80, 0x8 ;  /* 0x000000000008789c */ /* 0x000fe20003f6f070 */
[----:B------:R-:W-:Y:S01]  /*60f0*/  LOP3.LUT R15, R15, 0x1, RZ, 0x3c, !PT ;  /* 0x000000010f0f7812 */ /* 0x000fe200078e3cff */
[----:B------:R-:W-:Y:S01]  /*6100*/  VOTEU.ALL UP0, P1 ;  /* 0x0000000000ff7886 */ /* 0x000fe20000800000 */
[----:B------:R-:W-:Y:S01]  /*6110*/  @!P1 R2UR UR5, R6 ;  /* 0x00000000060592ca */ /* 0x000fe200000e0000 */
[----:B-1----:R-:W-:Y:S01]  /*6120*/  @!P1 IMAD.X R0, RZ, RZ, R17, P0 ;  /* 0x000000ffff009224 */ /* 0x002fe200000e0611 */
[----:B------:R-:W-:Y:S01]  /*6130*/  UMOV UR6, 0x0 ;  /* 0x0000000000067882 */ /* 0x000fe20000000000 */
[----:B------:R-:W-:Y:S01]  /*6140*/  UMOV UR7, 0x10000000 ;  /* 0x1000000000077882 */ /* 0x000fe20000000000 */
[----:B------:R-:W-:Y:S01]  /*6150*/  @!UP0 UIADD3 UR18, UPT, UPT, UR26, 0x20, URZ ;  /* 0x000000201a128890 */ /* 0x000fe2000fffe0ff */
[----:B------:R-:W-:Y:S01]  /*6160*/  ISETP.NE.AND P0, PT, R14, 0x2, PT ;  /* 0x000000020e00780c */ /* 0x000fe20003f05270 */
[----:B------:R-:W-:Y:S01]  /*6170*/  @!UP0 UIADD3 UR16, UPT, UPT, UR21, 0x1300, URZ ;  /* 0x0000130015108890 */ /* 0x000fe2000fffe0ff */
[----:B------:R-:W-:Y:S01]  /*6180*/  @!P1 R2UR UR4, R0 ;  /* 0x00000000000492ca */ /* 0x000fe200000e0000 */
[----:B------:R-:W-:Y:S01]  /*6190*/  @!UP0 UIADD3 UR17, UPT, UPT, UR21, 0x1a8, URZ ;  /* 0x000001a815118890 */ /* 0x000fe2000fffe0ff */
[----:B------:R-:W-:Y:S01]  /*61a0*/  SEL R0, RZ, 0x1, P0 ;  /* 0x00000001ff007807 */ /* 0x000fe20000000000 */
[----:B------:R-:W-:Y:S01]  /*61b0*/  @!UP0 UIADD3 UR10, UPT, UPT, UR26, 0x60, URZ ;  /* 0x000000601a0a8890 */ /* 0x000fe2000fffe0ff */
[----:B------:R-:W-:Y:S01]  /*61c0*/  SEL R14, R14, RZ, P0 ;  /* 0x000000ff0e0e7207 */ /* 0x000fe20000000000 */
[----:B------:R-:W-:Y:S01]  /*61d0*/  @!UP0 UIADD3 UR8, UPT, UPT, UR21, 0x1b00, URZ ;  /* 0x00001b0015088890 */ /* 0x000fe2000fffe0ff */
[----:B------:R-:W-:Y:S01]  /*61e0*/  IMAD.U32 R8, RZ, RZ, UR5 ;  /* 0x00000005ff087e24 */ /* 0x000fe2000f8e00ff */
[----:B------:R-:W-:Y:S01]  /*61f0*/  VOTEU.ALL UP0, P1 ;  /* 0x0000000000ff7886 */ /* 0x000fe20000800000 */
[----:B------:R-:W-:Y:S01]  /*6200*/  UMOV UR19, UR27 ;  /* 0x0000001b00137c82 */ /* 0x000fe20008000000 */
[----:B------:R-:W-:Y:S01]  /*6210*/  UMOV UR20, UR36 ;  /* 0x0000002400147c82 */ /* 0x000fe20008000000 */
[----:B------:R-:W-:Y:S01]  /*6220*/  UMOV UR11, UR27 ;  /* 0x0000001b000b7c82 */ /* 0x000fe20008000000 */
[----:B------:R-:W-:Y:S01]  /*6230*/  UMOV UR12, UR36 ;  /* 0x00000024000c7c82 */ /* 0x000fe20008000000 */
[----:B------:R-:W-:Y:S01]  /*6240*/  UMOV UR9, UR17 ;  /* 0x0000001100097c82 */ /* 0x000fe20008000000 */
[----:B------:R-:W-:Y:S01]  /*6250*/  IMAD.U32 R9, RZ, RZ, UR4 ;  /* 0x00000004ff097e24 */ /* 0x000fe2000f8e00ff */
[----:B------:R-:W-:Y:S01]  /*6260*/  @!P1 R2UR UR4, R8 ;  /* 0x00000000080492ca */ /* 0x000fe200000e0000 */
[----:B------:R-:W-:Y:S01]  /*6270*/  UMOV UR36, UR29 ;  /* 0x0000001d00247c82 */ /* 0x000fe20008000000 */
[----:B------:R-:W-:Y:S02]  /*6280*/  LOP3.LUT R13, R13, R0, RZ, 0x3c, !PT ;  /* 0x000000000d0d7212 */ /* 0x000fe400078e3cff */
[----:B------:R-:W-:Y:S11]  /*6290*/  @!P1 R2UR UR5, R9 ;  /* 0x00000000090592ca */ /* 0x000ff600000e0000 */
[----:B------:R-:W-:Y:S02]  /*62a0*/  @!UPT UIADD3 URZ, UPT, UPT, URZ, URZ, URZ ;  /* 0x000000fffffff290 */ /* 0x000fe4000fffe0ff */
[----:B------:R1:W-:Y:S01]  /*62b0*/  @!UP0 UTMALDG.3D [UR16], [UR4], desc[UR6] ;  /* 0x00000610040085b4 */ /* 0x0003e20008011000 */
[----:B------:R-:W-:Y:S05]  /*62c0*/  VOTEU.ALL UP0, P1 ;  /* 0x0000000000ff7886 */ /* 0x000fea0000800000 */
[----:B------:R2:W-:Y:S01]  /*62d0*/  @!UP0 UTMALDG.3D [UR8], [UR4], desc[UR6] ;  /* 0x00000608040085b4 */ /* 0x0005e20008011000 */
[----:B------:R2:W-:Y:S01]  /*62e0*/  @!P1 SYNCS.ARRIVE.TRANS64.RED.A0TR RZ, [UR21+0x1a8], R7 ;  /* 0x0001a807ffff99a7 */ /* 0x0005e20008300415 */
[----:B------:R-:W-:Y:S01]  /*62f0*/  SYNCS.ARRIVE.TRANS64.RED.A1T0 RZ, [UR37], RZ ;  /* 0x000000ffffff79a7 */ /* 0x000fe20008100425 */
[----:B-1----:R-:W-:Y:S01]  /*6300*/  UIADD3 UR20, UPT, UPT, UR14, UR61, URZ ;  /* 0x0000003d0e147290 */ /* 0x002fe2000fffe0ff */
[----:B------:R-:W-:Y:S11]  /*6310*/  BRA.U UP1, `(.L_x_117) ;  /* 0xfffffff101f07547 */ /* 0x000ff6000b83ffff */
[----:B------:R-:W-:-:S04]  /*6320*/  SHF.L.U32 R2, R15, 0x1f, RZ ;  /* 0x0000001f0f027819 */ /* 0x000fc800000006ff */
[----:B------:R-:W1:Y:S02]  /*6330*/  SYNCS.PHASECHK.TRANS64.TRYWAIT P0, [UR21+0x1b0], R2 ;  /* 0x0001b002ff0075a7 */ /* 0x000e640008001115 */
[----:B-1----:R-:W-:Y:S05]  /*6340*/  @!P0 BRA `(.L_x_118) ;  /* 0x0000003c00ac8947 */ /* 0x002fea0003800000 */
.L_x_227:
[----:B-1----:R-:W-:-:S07]  /*6350*/  MOV R0, UR21 ;  /* 0x0000001500007c02 */ /* 0x002fce0008000f00 */
.L_x_119:
[----:B-1----:R-:W-:-:S04]  /*6360*/  SHF.L.U32 R2, R15, 0x1f, RZ ;  /* 0x0000001f0f027819 */ /* 0x002fc800000006ff */
[----:B------:R1:W3:Y:S03]  /*6370*/  SYNCS.PHASECHK.TRANS64.TRYWAIT P0, [R0+URZ+0x1b8], R2 ;  /* 0x0001b802000075a7 */ /* 0x0002e600080011ff */
[----:B---3--:R-:W-:Y:S05]  /*6380*/  @!P0 NANOSLEEP.SYNCS 0x989680 ;  /* 0x009896800000895d */ /* 0x008fea0003900000 */
[----:B------:R-:W3:Y:S02]  /*6390*/  @!P0 SYNCS.PHASECHK.TRANS64 P0, [R0+URZ+0x1b8], R2 ;  /* 0x0001b802000085a7 */ /* 0x000ee400080010ff */
[----:B--23--:R-:W-:Y:S05]  /*63a0*/  @P0 EXIT ;  /* 0x000000000000094d */ /* 0x00cfea0003800000 */
[----:B------:R-:W-:Y:S05]  /*63b0*/  BRA `(.L_x_119) ;  /* 0xfffffffc00e87947 */ /* 0x000fea000383ffff */
.L_x_108:
[----:B------:R-:W-:-:S06]  /*63c0*/  UISETP.GE.AND UP0, UPT, UR25, 0x4, UPT ;  /* 0x000000041900788c */ /* 0x000fcc000bf06270 */
[----:B------:R-:W-:-:S13]  /*63d0*/  PLOP3.LUT P0, PT, PT, PT, UP0, 0x80, 0x8 ;  /* 0x000000000008781c */ /* 0x000fda0003f0f008 */
[----:B------:R-:W-:Y:S05]  /*63e0*/  @!P0 EXIT ;  /* 0x000000000000894d */ /* 0x000fea0003800000 */
[----:B------:R-:W-:Y:S01]  /*63f0*/  BAR.SYNC.DEFER_BLOCKING 0x6, 0xa0 ;  /* 0x0182800000007b1d */ /* 0x000fe20000010000 */
[----:B------:R-:W-:Y:S01]  /*6400*/  IMAD.SHL.U32 R79, R89, 0x20, RZ ;  /* 0x00000020594f7824 */ /* 0x000fe200078e00ff */
[----:B------:R-:W-:Y:S01]  /*6410*/  CS2R R86, SRZ ;  /* 0x0000000000567805 */ /* 0x000fe2000001ff00 */
[----:B------:R-:W-:Y:S01]  /*6420*/  IMAD.SHL.U32 R5, R81, 0x400, RZ ;  /* 0x0000040051057824 */ /* 0x000fe200078e00ff */
[----:B------:R-:W-:Y:S01]  /*6430*/  CS2R R84, SRZ ;  /* 0x0000000000547805 */ /* 0x000fe2000001ff00 */
[----:B------:R-:W-:Y:S01]  /*6440*/  IMAD.U32 R37, R89, 0x10000, RZ ;  /* 0x0001000059257824 */ /* 0x000fe200078e00ff */
[----:B------:R-:W-:Y:S01]  /*6450*/  UMOV UR44, 0x400 ;  /* 0x00000400002c7882 */ /* 0x000fe20000000000 */
[----:B------:R-:W-:Y:S01]  /*6460*/  LOP3.LUT R78, R79, 0xb60, RZ, 0xc0, !PT ;  /* 0x00000b604f4e7812 */ /* 0x000fe200078ec0ff */
[----:B------:R-:W-:Y:S01]  /*6470*/  ULEA UR44, UR45, UR44, 0x18 ;  /* 0x0000002c2d2c7291 */ /* 0x000fe2000f8ec0ff */
[----:B------:R-:W1:Y:S01]  /*6480*/  LDC.64 R74, c[0x0][0x888] ;  /* 0x00022200ff4a7b82 */ /* 0x000e620000000a00 */
[----:B------:R-:W-:Y:S01]  /*6490*/  IMAD.SHL.U32 R4, R89, 0x4, RZ ;  /* 0x0000000459047824 */ /* 0x000fe200078e00ff */
[----:B------:R-:W-:Y:S01]  /*64a0*/  LOP3.LUT R78, R78, 0x400, R5, 0xf8, !PT ;  /* 0x000004004e4e7812 */ /* 0x000fe200078ef805 */
[----:B------:R-:W-:Y:S01]  /*64b0*/  IMAD.SHL.U32 R5, R81, 0x200000, RZ ;  /* 0x0020000051057824 */ /* 0x000fe200078e00ff */
[C---:B------:R-:W-:Y:S01]  /*64c0*/  LOP3.LUT R6, R79.reuse, 0x80, RZ, 0xc0, !PT ;  /* 0x000000804f067812 */ /* 0x040fe200078ec0ff */
[----:B------:R-:W-:Y:S01]  /*64d0*/  UIADD3 UR4, UPT, UPT, UR44, 0x2300, URZ ;  /* 0x000023002c047890 */ /* 0x000fe2000fffe0ff */
[----:B------:R-:W-:Y:S01]  /*64e0*/  LOP3.LUT P0, RZ, R79, 0x80, RZ, 0xc0, !PT ;  /* 0x000000804fff7812 */ /* 0x000fe2000780c0ff */
[----:B------:R-:W-:Y:S01]  /*64f0*/  IMAD.MOV.U32 R36, RZ, RZ, RZ ;  /* 0x000000ffff247224 */ /* 0x000fe200078e00ff */
[----:B------:R-:W2:Y:S01]  /*6500*/  LDC.64 R76, c[0x0][0x890] ;  /* 0x00022400ff4c7b82 */ /* 0x000ea20000000a00 */
[----:B------:R-:W-:Y:S01]  /*6510*/  LOP3.LUT R5, R5, 0x200000, RZ, 0xc0, !PT ;  /* 0x0020000005057812 */ /* 0x000fe200078ec0ff */
[----:B------:R-:W-:Y:S01]  /*6520*/  IMAD.MOV.U32 R83, RZ, RZ, RZ ;  /* 0x000000ffff537224 */ /* 0x000fe200078e00ff */
[----:B------:R-:W-:Y:S01]  /*6530*/  LOP3.LUT R4, R6, 0x10, R4, 0xf8, !PT ;  /* 0x0000001006047812 */ /* 0x000fe200078ef804 */
[----:B------:R-:W-:Y:S01]  /*6540*/  IMAD.U32 R88, RZ, RZ, UR4 ;  /* 0x00000004ff587e24 */ /* 0x000fe2000f8e00ff */
[----:B------:R-:W-:Y:S01]  /*6550*/  LOP3.LUT R37, R5, 0x400000, R37, 0xf8, !PT ;  /* 0x0040000005257812 */ /* 0x000fe200078ef825 */
[----:B------:R-:W3:Y:S01]  /*6560*/  LDCU UR58, c[0x0][0x370] ;  /* 0x00006e00ff3a77ac */ /* 0x000ee20008000800 */
[----:B------:R-:W4:Y:S01]  /*6570*/  LDS R0, [UR44+0x280] ;  /* 0x0002802cff007984 */ /* 0x000f220008000800 */
[----:B------:R-:W1:Y:S01]  /*6580*/  LDC.64 R72, c[0x0][0x8b0] ;  /* 0x00022c00ff487b82 */ /* 0x000e620000000a00 */
[----:B------:R-:W-:Y:S01]  /*6590*/  LOP3.LUT R78, R78, R4, RZ, 0xfc, !PT ;  /* 0x000000044e4e7212 */ /* 0x000fe200078efcff */
[----:B------:R-:W1:Y:S01]  /*65a0*/  LDCU UR43, c[0x0][0xb0c] ;  /* 0x00016180ff2b77ac */ /* 0x000e620008000800 */
[----:B------:R-:W-:Y:S01]  /*65b0*/  LOP3.LUT R89, R89, 0x60, RZ, 0xc0, !PT ;  /* 0x0000006059597812 */ /* 0x000fe200078ec0ff */
[----:B------:R-:W1:Y:S04]  /*65c0*/  LDCU UR63, c[0x0][0xb20] ;  /* 0x00016400ff3f77ac */ /* 0x000e680008000800 */
[----:B------:R-:W1:Y:S01]  /*65d0*/  LDC.64 R70, c[0x0][0x8a8] ;  /* 0x00022a00ff467b82 */ /* 0x000e620000000a00 */
[----:B------:R-:W1:Y:S01]  /*65e0*/  LDCU UR39, c[0x0][0xb30] ;  /* 0x00016600ff2777ac */ /* 0x000e620008000800 */
[----:B------:R-:W1:Y:S01]  /*65f0*/  LDCU.64 UR56, c[0x0][0x888] ;  /* 0x00011100ff3877ac */ /* 0x000e620008000a00 */
[----:B------:R-:W1:Y:S01]  /*6600*/  LDCU.64 UR40, c[0x0][0xb28] ;  /* 0x00016500ff2877ac */ /* 0x000e620008000a00 */
[----:B------:R-:W1:Y:S01]  /*6610*/  LDCU.128 UR52, c[0x0][0xb10] ;  /* 0x00016200ff3477ac */ /* 0x000e620008000c00 */
[----:B------:R-:W1:Y:S01]  /*6620*/  LDCU UR47, c[0x0][0x374] ;  /* 0x00006e80ff2f77ac */ /* 0x000e620008000800 */
[----:B------:R-:W-:Y:S01]  /*6630*/  UIADD3 UR60, UPT, UPT, UR44, 0x300, URZ ;  /* 0x000003002c3c7890 */ /* 0x000fe2000fffe0ff */
[----:B----4-:R-:W-:Y:S01]  /*6640*/  IMAD.IADD R37, R0, 0x1, R37 ;  /* 0x0000000100257824 */ /* 0x010fe200078e0225 */
[----:B--23--:R-:W-:-:S10]  /*6650*/  P2R R0, PR, RZ, 0x1 ;  /* 0x00000001ff007803 */ /* 0x00cfd40000000000 */
.L_x_145:
[C---:B------:R-:W-:Y:S02]  /*6660*/  LEA R3, R83.reuse, UR44, 0x3 ;  /* 0x0000002c53037c11 */ /* 0x040fe4000f8e18ff */
[----:B------:R-:W-:Y:S02]  /*6670*/  SHF.L.U32 R0, R86, 0x1f, RZ ;  /* 0x0000001f56007819 */ /* 0x000fe400000006ff */
[----:B------:R-:W-:Y:S02]  /*6680*/  LEA R4, R83, UR44, 0x4 ;  /* 0x0000002c53047c11 */ /* 0x000fe4000f8e20ff */
[----:B------:R-:W2:Y:S02]  /*6690*/  SYNCS.PHASECHK.TRANS64.TRYWAIT P0, [R3+URZ+0x1d0], R0 ;  /* 0x0001d000030075a7 */ /* 0x000ea400080011ff */
[----:B-12---:R-:W-:Y:S05]  /*66a0*/  @!P0 BRA `(.L_x_120) ;  /* 0x0000003800ec8947 */ /* 0x006fea0003800000 */
.L_x_228:
[----:B------:R-:W3:Y:S01]  /*66b0*/  LDS.128 R4, [R4+0x260] ;  /* 0x0002600004047984 */ /* 0x000ee20000000c00 */
[----:B------:R-:W-:Y:S01]  /*66c0*/  UISETP.GE.AND UP0, UPT, UR42, 0x1, UPT ;  /* 0x000000012a00788c */ /* 0x000fe2000bf06270 */
[----:B------:R-:W-:Y:S01]  /*66d0*/  @!PT LDS RZ, [RZ] ;  /* 0x00000000fffff984 */ /* 0x000fe20000000800 */
[----:B------:R-:W-:Y:S01]  /*66e0*/  @!PT LDS RZ, [RZ] ;  /* 0x00000000fffff984 */ /* 0x000fe20000000800 */
[----:B------:R-:W-:Y:S01]  /*66f0*/  @!PT LDS RZ, [RZ] ;  /* 0x00000000fffff984 */ /* 0x000fe20000000800 */
[----:B------:R-:W-:Y:S01]  /*6700*/  @!PT LDS RZ, [RZ] ;  /* 0x00000000fffff984 */ /* 0x000fe20000000800 */
[----:B------:R4:W-:Y:S06]  /*6710*/  MEMBAR.ALL.CTA ;  /* 0x0000000000007992 */ /* 0x0009ec0000008000 */
[----:B----4-:R-:W4:Y:S01]  /*6720*/  FENCE.VIEW.ASYNC.S ;  /* 0x00000000000073c6 */ /* 0x010f220000000000 */
[----:B---3--:R-:W-:Y:S11]  /*6730*/  LOP3.LUT P0, RZ, R6, 0x1, RZ, 0xc0, !PT ;  /* 0x0000000106ff7812 */ /* 0x008ff6000780c0ff */
[----:B------:R-:W-:Y:S02]  /*6740*/  @!UPT UIADD3 URZ, UPT, UPT, URZ, URZ, URZ ;  /* 0x000000fffffff290 */ /* 0x000fe4000fffe0ff */
[----:B----4-:R-:W-:Y:S01]  /*6750*/  VOTEU.ANY UP1, P0 ;  /* 0x0000000000ff7886 */ /* 0x010fe20000020100 */
[----:B------:R-:W-:Y:S01]  /*6760*/  PLOP3.LUT P0, PT, PT, PT, UP1, 0x80, 0x8 ;  /* 0x000000000008781c */ /* 0x000fe20003f0f018 */
[----:B------:R-:W-:Y:S11]  /*6770*/  UP2UR UR46, UPR, URZ, 0x2 ;  /* 0x00000002ff2e7883 */ /* 0x000ff60008000000 */
[----:B------:R-:W-:Y:S01]  /*6780*/  @!UPT UIADD3 URZ, UPT, UPT, URZ, URZ, URZ ;  /* 0x000000fffffff290 */ /* 0x000fe2000fffe0ff */
        /* <DEDUP_REMOVED lines=13> */
[----:B-1----:R-:W-:Y:S02]  /*6860*/  UIMAD.WIDE.U32 UR4, UR47, UR55, URZ ;  /* 0x000000372f0472a5 */ /* 0x002fe4000f8e00ff */
[----:B------:R-:W-:Y:S02]  /*6870*/  UIMAD.WIDE.U32 UR6, UR58, UR52, URZ ;  /* 0x000000343a0672a5 */ /* 0x000fe4000f8e00ff */
[----:B------:R-:W-:Y:S02]  /*6880*/  UISETP.NE.AND UP0, UPT, UR54, 0x1, UPT ;  /* 0x000000013600788c */ /* 0x000fe4000bf05270 */
[----:B------:R-:W-:Y:S02]  /*6890*/  UIMAD.WIDE.U32 UR8, UR37, UR55, URZ ;  /* 0x00000037250872a5 */ /* 0x000fe4000f8e00ff */
[----:B------:R-:W-:Y:S02]  /*68a0*/  UIMAD.WIDE.U32 UR10, UR38, UR52, URZ ;  /* 0x00000034260a72a5 */ /* 0x000fe4000f8e00ff */
[----:B------:R-:W-:Y:S02]  /*68b0*/  UISETP.NE.AND UP1, UPT, UR43, 0x1, UPT ;  /* 0x000000012b00788c */ /* 0x000fe4000bf25270 */
[----:B------:R-:W-:Y:S01]  /*68c0*/  UISETP.NE.AND UP2, UPT, UR42, 0x1, UPT ;  /* 0x000000012a00788c */ /* 0x000fe2000bf45270 */
[----:B------:R-:W-:Y:S02]  /*68d0*/  UMOV UR4, UR5 ;  /* 0x0000000500047c82 */ /* 0x000fe40008000000 */
[----:B------:R-:W-:Y:S03]  /*68e0*/  USHF.R.U32.HI UR5, URZ, UR63, UR4 ;  /* 0x0000003fff057299 */ /* 0x000fe60008011604 */
[----:B------:R-:W-:Y:S02]  /*68f0*/  UMOV UR4, UR7 ;  /* 0x0000000700047c82 */ /* 0x000fe40008000000 */
[----:B------:R-:W-:Y:S02]  /*6900*/  USHF.R.U32.HI UR7, URZ, UR53, UR4 ;  /* 0x00000035ff077299 */ /* 0x000fe40008011604 */
[----:B------:R-:W-:Y:S02]  /*6910*/  USEL UR4, UR47, UR5, !UP0 ;  /* 0x000000052f047287 */ /* 0x000fe4000c000000 */
[----:B------:R-:W-:Y:S01]  /*6920*/  USEL UR7, UR58, UR7, !UP1 ;  /* 0x000000073a077287 */ /* 0x000fe2000c800000 */
[----:B------:R-:W-:Y:S01]  /*6930*/  UMOV UR5, UR9 ;  /* 0x0000000900057c82 */ /* 0x000fe20008000000 */
[----:B------:R-:W-:Y:S02]  /*6940*/  UIMAD.WIDE.U32 UR8, UR4, UR40, URZ ;  /* 0x00000028040872a5 */ /* 0x000fe4000f8e00ff */
[----:B------:R-:W-:Y:S03]  /*6950*/  USHF.R.U32.HI UR6, URZ, UR63, UR5 ;  /* 0x0000003fff067299 */ /* 0x000fe60008011605 */
[----:B------:R-:W-:Y:S01]  /*6960*/  UMOV UR5, UR11 ;  /* 0x0000000b00057c82 */ /* 0x000fe20008000000 */
[----:B------:R-:W-:Y:S02]  /*6970*/  UIMAD.WIDE.U32 UR10, UR7, UR40, URZ ;  /* 0x00000028070a72a5 */ /* 0x000fe4000f8e00ff */
[----:B------:R-:W-:Y:S02]  /*6980*/  USHF.R.U32.HI UR12, URZ, UR53, UR5 ;  /* 0x00000035ff0c7299 */ /* 0x000fe40008011605 */
[----:B------:R-:W-:Y:S01]  /*6990*/  USEL UR6, UR37, UR6, !UP0 ;  /* 0x0000000625067287 */ /* 0x000fe2000c000000 */
[----:B------:R-:W-:Y:S02]  /*69a0*/  UMOV UR5, UR9 ;  /* 0x0000000900057c82 */ /* 0x000fe40008000000 */
[----:B------:R-:W-:Y:S01]  /*69b0*/  UMOV UR10, UR11 ;  /* 0x0000000b000a7c82 */ /* 0x000fe20008000000 */
[----:B------:R-:W-:Y:S02]  /*69c0*/  @UP2 USHF.R.U32.HI UR4, URZ, UR41, UR5 ;  /* 0x00000029ff042299 */ /* 0x000fe40008011605 */
[----:B------:R-:W-:Y:S02]  /*69d0*/  @UP2 USHF.R.U32.HI UR7, URZ, UR41, UR10 ;  /* 0x00000029ff072299 */ /* 0x000fe4000801160a */
[----:B------:R-:W-:Y:S02]  /*69e0*/  UIMAD UR4, UR42, UR4, URZ ;  /* 0x000000042a0472a4 */ /* 0x000fe4000f8e02ff */
[----:B------:R-:W-:Y:S02]  /*69f0*/  UIMAD.WIDE.U32 UR10, UR6, UR40, URZ ;  /* 0x00000028060a72a5 */ /* 0x000fe4000f8e00ff */
[----:B------:R-:W-:Y:S02]  /*6a00*/  USEL UR5, UR38, UR12, !UP1 ;  /* 0x0000000c26057287 */ /* 0x000fe4000c800000 */
[----:B------:R-:W-:Y:S02]  /*6a10*/  UIMAD UR8, UR42, UR7, URZ ;  /* 0x000000072a0872a4 */ /* 0x000fe4000f8e02ff */
[----:B------:R-:W-:Y:S03]  /*6a20*/  UISETP.GE.AND UP0, UPT, UR6, UR4, UPT ;  /* 0x000000040600728c */ /* 0x000fe6000bf06270 */
[----:B------:R-:W-:Y:S01]  /*6a30*/  UMOV UR4, UR11 ;  /* 0x0000000b00047c82 */ /* 0x000fe20008000000 */
[----:B------:R-:W-:Y:S02]  /*6a40*/  UISETP.GE.OR UP0, UPT, UR5, UR8, UP0 ;  /* 0x000000080500728c */ /* 0x000fe40008706670 */
[----:B------:R-:W-:Y:S02]  /*6a50*/  USHF.R.U32.HI UR4, URZ, UR41, UR4 ;  /* 0x00000029ff047299 */ /* 0x000fe40008011604 */
[----:B------:R-:W-:Y:S02]  /*6a60*/  UIMAD.WIDE.U32 UR8, UR5, UR40, URZ ;  /* 0x00000028050872a5 */ /* 0x000fe4000f8e00ff */
[----:B------:R-:W-:Y:S02]  /*6a70*/  USEL UR11, UR6, UR4, !UP2 ;  /* 0x00000004060b7287 */ /* 0x000fe4000d000000 */
[----:B------:R-:W-:Y:S02]  /*6a80*/  UIADD3 UR8, UPT, UPT, -UR5, URZ, URZ ;  /* 0x000000ff05087290 */ /* 0x000fe4000fffe1ff */
[----:B------:R-:W-:Y:S01]  /*6a90*/  UIADD3 UR10, UPT, UPT, -UR11, URZ, URZ ;  /* 0x000000ff0b0a7290 */ /* 0x000fe2000fffe1ff */
[----:B------:R-:W-:Y:S01]  /*6aa0*/  @!UP0 UMOV UR4, UR9 ;  /* 0x0000000900048c82 */ /* 0x000fe20008000000 */
[----:B------:R-:W-:Y:S02]  /*6ab0*/  UIADD3 UR9, UPT, UPT, -UR6, URZ, URZ ;  /* 0x000000ff06097290 */ /* 0x000fe4000fffe1ff */
[----:B------:R-:W-:Y:S02]  /*6ac0*/  @!UP0 USHF.R.U32.HI UR4, URZ, UR41, UR4 ;  /* 0x00000029ff048299 */ /* 0x000fe40008011604 */
[----:B------:R-:W-:Y:S02]  /*6ad0*/  UIMAD UR10, UR42, UR10, UR6 ;  /* 0x0000000a2a0a72a4 */ /* 0x000fe4000f8e0206 */
[----:B------:R-:W-:Y:S04]  /*6ae0*/  @!UP0 USEL UR4, UR5, UR4, !UP2 ;  /* 0x0000000405048287 */ /* 0x000fe8000d000000 */
[----:B------:R-:W-:Y:S02]  /*6af0*/  @!UP0 UIMAD UR10, UR7, UR10, UR4 ;  /* 0x0000000a070a82a4 */ /* 0x000fe4000f8e0204 */
[----:B------:R-:W-:Y:S02]  /*6b00*/  @!UP0 UIADD3 UR11, UPT, UPT, UR11, -UR4, URZ ;  /* 0x800000040b0b8290 */ /* 0x000fe4000fffe0ff */
[----:B------:R-:W-:Y:S02]  /*6b10*/  UIMAD UR7, UR43, UR8, UR38 ;  /* 0x000000082b0772a4 */ /* 0x000fe4000f8e0226 */
[----:B------:R-:W-:Y:S02]  /*6b20*/  @!UP0 UIMAD UR6, UR11, UR42, UR5 ;  /* 0x0000002a0b0682a4 */ /* 0x000fe4000f8e0205 */
[----:B------:R-:W-:Y:S01]  /*6b30*/  UIMAD UR4, UR54, UR9, UR37 ;  /* 0x00000009360472a4 */ /* 0x000fe2000f8e0225 */
[----:B------:R-:W-:Y:S02]  /*6b40*/  @!UP0 UMOV UR5, UR10 ;  /* 0x0000000a00058c82 */ /* 0x000fe40008000000 */
[----:B------:R-:W-:Y:S02]  /*6b50*/  UIMAD UR38, UR5, UR43, UR7 ;  /* 0x0000002b052672a4 */ /* 0x000fe4000f8e0207 */
[----:B------:R-:W-:Y:S11]  /*6b60*/  UIMAD UR37, UR6, UR54, UR4 ;  /* 0x00000036062572a4 */ /* 0x000ff6000f8e0204 */
[----:B------:R-:W-:Y:S01]  /*6b70*/  @!UPT UIADD3 URZ, UPT, UPT, URZ, URZ, URZ ;  /* 0x000000fffffff290 */ /* 0x000fe2000fffe0ff */
.L_x_121:
[----:B-1----:R-:W-:Y:S01]  /*6b80*/  UISETP.NE.AND UP0, UPT, UR39, 0x1, UPT ;  /* 0x000000012700788c */ /* 0x002fe2000bf05270 */
[----:B------:R-:W-:Y:S01]  /*6b90*/  IADD3 R83, PT, PT, R83, 0x1, RZ ;  /* 0x0000000153537810 */ /* 0x000fe20007ffe0ff */
[----:B------:R-:W-:Y:S02]  /*6ba0*/  USHF.L.U32 UR50, UR20, 0x6, URZ ;  /* 0x0000000614327899 */ /* 0x000fe400080006ff */
[----:B------:R-:W-:Y:S07]  /*6bb0*/  USHF.L.U32 UR49, UR28, 0x7, URZ ;  /* 0x000000071c317899 */ /* 0x000fee00080006ff */
[----:B------:R-:W1:Y:S01]  /*6bc0*/  @!UP0 LDCU.128 UR12, c[0x0][0xb10] ;  /* 0x00016200ff0c87ac */ /* 0x000e620008000c00 */
[----:B------:R-:W3:Y:S01]  /*6bd0*/  @!UP0 LDCU UR5, c[0x0][0xb0c] ;  /* 0x00016180ff0587ac */ /* 0x000ee20008000800 */
[----:B------:R-:W4:Y:S01]  /*6be0*/  @!UP0 LDCU UR10, c[0x0][0xb20] ;  /* 0x00016400ff0a87ac */ /* 0x000f220008000800 */
[----:B-1----:R-:W-:Y:S02]  /*6bf0*/  UIMAD.WIDE.U32 UR8, UR38, UR12, URZ ;  /* 0x0000000c260872a5 */ /* 0x002fe4000f8e00ff */
[----:B------:R-:W-:Y:S02]  /*6c00*/  UIMAD.WIDE.U32 UR6, UR37, UR15, URZ ;  /* 0x0000000f250672a5 */ /* 0x000fe4000f8e00ff */
[----:B------:R-:W-:Y:S03]  /*6c10*/  @!UP0 UISETP.NE.AND UP1, UPT, UR14, 0x1, UPT ;  /* 0x000000010e00888c */ /* 0x000fe6000bf25270 */
[----:B------:R-:W-:Y:S01]  /*6c20*/  @!UP0 UMOV UR4, UR9 ;  /* 0x0000000900048c82 */ /* 0x000fe20008000000 */
[----:B---3--:R-:W-:Y:S02]  /*6c30*/  @!UP0 UISETP.NE.AND UP2, UPT, UR5, 0x1, UPT ;  /* 0x000000010500888c */ /* 0x008fe4000bf45270 */
[----:B------:R-:W-:Y:S01]  /*6c40*/  @!UP0 USHF.R.U32.HI UR4, URZ, UR13, UR4 ;  /* 0x0000000dff048299 */ /* 0x000fe20008011604 */
[----:B------:R-:W-:Y:S02]  /*6c50*/  @!UP0 UMOV UR6, UR7 ;  /* 0x0000000700068c82 */ /* 0x000fe40008000000 */
[----:B----4-:R-:W-:Y:S02]  /*6c60*/  @!UP0 USHF.R.U32.HI UR6, URZ, UR10, UR6 ;  /* 0x0000000aff068299 */ /* 0x010fe40008011606 */
[----:B------:R-:W-:Y:S02]  /*6c70*/  @!UP0 USEL UR7, UR38, UR4, !UP2 ;  /* 0x0000000426078287 */ /* 0x000fe4000d000000 */
[----:B------:R-:W-:Y:S04]  /*6c80*/  @!UP0 USEL UR6, UR37, UR6, !UP1 ;  /* 0x0000000625068287 */ /* 0x000fe8000c800000 */
[----:B------:R-:W-:Y:S02]  /*6c90*/  @!UP0 UIADD3 UR4, UPT, UPT, -UR7, UR6, URZ ;  /* 0x0000000607048290 */ /* 0x000fe4000fffe1ff */
[----:B------:R-:W-:Y:S02]  /*6ca0*/  @!UP0 UIADD3 UR6, UPT, UPT, UR7, -UR6, URZ ;  /* 0x8000000607068290 */ /* 0x000fe4000fffe0ff */
[----:B------:R-:W-:Y:S02]  /*6cb0*/  @!UP0 UIMAD UR38, UR4, UR5, UR38 ;  /* 0x00000005042682a4 */ /* 0x000fe4000f8e0226 */
[----:B------:R-:W-:Y:S02]  /*6cc0*/  @!UP0 UIMAD UR37, UR6, UR14, UR37 ;  /* 0x0000000e062582a4 */ /* 0x000fe4000f8e0225 */
[----:B------:R-:W-:Y:S09]  /*6cd0*/  ULOP3.LUT UP0, URZ, UR60, 0x90, URZ, 0xc0, !UPT ;  /* 0x000000903cff7892 */ /* 0x000ff2000f80c0ff */
[----:B------:R-:W-:Y:S05]  /*6ce0*/  BRA.U !UP0, `(.L_x_122) ;  /* 0x0000000108407547 */ /* 0x000fea000b800000 */
[----:B------:R-:W1:Y:S01]  /*6cf0*/  LDCU.64 UR8, c[0x4][0x80] ;  /* 0x01001000ff0877ac */ /* 0x000e620008000a00 */
[----:B------:R-:W-:Y:S01]  /*6d00*/  MOV R3, 0x0 ;  /* 0x0000000000037802 */ /* 0x000fe20000000f00 */
[----:B------:R-:W-:Y:S02]  /*6d10*/  HFMA2 R12, -RZ, RZ, 0, 5.9604644775390625e-08 ;  /* 0x00000001ff0c7431 */ /* 0x000fe400000001ff */
[----:B------:R-:W-:Y:S02]  /*6d20*/  IMAD.MOV.U32 R8, RZ, RZ, 0x70 ;  /* 0x00000070ff087424 */ /* 0x000fe400078e00ff */
[----:B------:R-:W-:Y:S01]  /*6d30*/  IMAD.MOV.U32 R13, RZ, RZ, RZ ;  /* 0x000000ffff0d7224 */ /* 0x000fe200078e00ff */
[----:B------:R-:W3:Y:S01]  /*6d40*/  LDCU.64 UR6, c[0x4][0x88] ;  /* 0x01001100ff0677ac */ /* 0x000ee20008000a00 */
[----:B------:R-:W4:Y:S01]  /*6d50*/  LDC.64 R2, c[0x4][R3] ;  /* 0x0100000003027b82 */ /* 0x000f220000000a00 */
[----:B------:R-:W2:Y:S01]  /*6d60*/  LDCU.64 UR4, c[0x4][0x8] ;  /* 0x01000100ff0477ac */ /* 0x000ea20008000a00 */
[----:B-1----:R-:W-:Y:S01]  /*6d70*/  MOV R5, UR9 ;  /* 0x0000000900057c02 */ /* 0x002fe20008000f00 */
[----:B------:R-:W-:Y:S01]  /*6d80*/  IMAD.U32 R4, RZ, RZ, UR8 ;  /* 0x00000008ff047e24 */ /* 0x000fe2000f8e00ff */
[----:B---3--:R-:W-:Y:S01]  /*6d90*/  MOV R7, UR7 ;  /* 0x0000000700077c02 */ /* 0x008fe20008000f00 */
[----:B------:R-:W-:Y:S01]  /*6da0*/  IMAD.U32 R6, RZ, RZ, UR6 ;  /* 0x00000006ff067e24 */ /* 0x000fe2000f8e00ff */
[----:B--2---:R-:W-:Y:S01]  /*6db0*/  MOV R11, UR5 ;  /* 0x00000005000b7c02 */ /* 0x004fe20008000f00 */
[----:B------:R-:W-:Y:S02]  /*6dc0*/  IMAD.U32 R10, RZ, RZ, UR4 ;  /* 0x00000004ff0a7e24 */ /* 0x000fe4000f8e00ff */
[----:B------:R-:W-:Y:S07]  /*6dd0*/  LEPC R20, `(.L_x_122) ;  /* 0x000000001014794e */ /* 0x000fee0000000000 */
[----:B----45:R-:W-:Y:S05]  /*6de0*/  CALL.ABS.NOINC R2 ;  /* 0x0000000002007343 */ /* 0x030fea0003c00000 */
.L_x_122:
[----:B------:R-:W-:Y:S01]  /*6df0*/  LOP3.LUT P0, RZ, R88, 0x90, RZ, 0xc0, !PT ;  /* 0x0000009058ff7812 */ /* 0x000fe2000780c0ff */
[----:B------:R-:W-:Y:S11]  /*6e00*/  BSSY.RECONVERGENT B6, `(.L_x_123) ;  /* 0x0000013000067945 */ /* 0x000ff60003800200 */
[----:B------:R-:W-:Y:S01]  /*6e10*/  @!UPT UIADD3 URZ, UPT, UPT, URZ, URZ, URZ ;  /* 0x000000fffffff290 */ /* 0x000fe2000fffe0ff */
[----:B------:R-:W-:Y:S05]  /*6e20*/  @!P0 BRA `(.L_x_124) ;  /* 0x0000000000408947 */ /* 0x000fea0003800000 */
        /* <DEDUP_REMOVED lines=16> */
.L_x_124:
[----:B------:R-:W-:Y:S05]  /*6f30*/  BSYNC.RECONVERGENT B6 ;  /* 0x0000000000067941 */ /* 0x000fea0003800200 */
.L_x_123:
[----:B------:R-:W-:Y:S02]  /*6f40*/  ISETP.NE.U32.AND P0, PT, RZ, UR56, PT ;  /* 0x00000038ff007c0c */ /* 0x000fe4000bf05070 */
[C---:B------:R-:W-:Y:S02]  /*6f50*/  ISETP.NE.U32.AND P4, PT, R76.reuse, RZ, PT ;  /* 0x000000ff4c00720c */ /* 0x040fe40003f85070 */
[----:B------:R-:W-:Y:S02]  /*6f60*/  ISETP.NE.U32.AND P1, PT, R76, RZ, PT ;  /* 0x000000ff4c00720c */ /* 0x000fe40003f25070 */
[----:B------:R-:W-:Y:S02]  /*6f70*/  ISETP.NE.AND.EX P0, PT, RZ, UR57, PT, P0 ;  /* 0x00000039ff007c0c */ /* 0x000fe4000bf05300 */
[C---:B------:R-:W-:Y:S02]  /*6f80*/  ISETP.NE.AND.EX P4, PT, R77.reuse, RZ, PT, P4 ;  /* 0x000000ff4d00720c */ /* 0x040fe40003f85340 */
[----:B------:R-:W-:Y:S02]  /*6f90*/  ISETP.NE.AND.EX P1, PT, R77, RZ, P0, P1 ;  /* 0x000000ff4d00720c */ /* 0x000fe40000725310 */
[----:B------:R-:W-:Y:S02]  /*6fa0*/  ISETP.NE.U32.AND P5, PT, R72, RZ, PT ;  /* 0x000000ff4800720c */ /* 0x000fe40003fa5070 */
[----:B------:R-:W-:Y:S02]  /*6fb0*/  ISETP.NE.U32.AND P2, PT, RZ, UR56, PT ;  /* 0x00000038ff007c0c */ /* 0x000fe4000bf45070 */
[----:B------:R-:W-:Y:S02]  /*6fc0*/  PLOP3.LUT P0, PT, PT, PT, PT, 0x8, 0x80 ;  /* 0x000000000080781c */ /* 0x000fe40003f0e170 */
[----:B------:R-:W-:Y:S02]  /*6fd0*/  ISETP.NE.AND.EX P5, PT, R73, RZ, PT, P5 ;  /* 0x000000ff4900720c */ /* 0x000fe40003fa5350 */
[----:B------:R-:W-:Y:S03]  /*6fe0*/  ISETP.NE.AND.EX P2, PT, RZ, UR57, PT, P2 ;  /* 0x00000039ff007c0c */ /* 0x000fe6000bf45320 */
[----:B------:R-:W-:Y:S01]  /*6ff0*/  @!P1 PLOP3.LUT P0, PT, P4, PT, PT, 0x80, 0x8 ;  /* 0x000000000008981c */ /* 0x000fe2000270f070 */
[----:B------:R-:W-:Y:S01]  /*7000*/  @!UPT UIADD3 URZ, UPT, UPT, URZ, URZ, URZ ;  /* 0x000000fffffff290 */ /* 0x000fe2000fffe0ff */
[----:B------:R-:W-:Y:S11]  /*7010*/  @!P4 BRA `(.L_x_125) ;  /* 0x000000000030c947 */ /* 0x000ff60003800000 */
[----:B------:R-:W-:Y:S01]  /*7020*/  ISETP.NE.U32.AND P3, PT, R74, RZ, PT ;  /* 0x000000ff4a00720c */ /* 0x000fe20003f65070 */
[----:B------:R-:W1:Y:S01]  /*7030*/  LDCU.64 UR4, c[0x0][0x358] ;  /* 0x00006b00ff0477ac */ /* 0x000e620008000a00 */
[----:B------:R-:W-:Y:S02]  /*7040*/  IMAD.MOV.U32 R80, RZ, RZ, 0x1 ;  /* 0x00000001ff507424 */ /* 0x000fe400078e00ff */
[----:B------:R-:W-:Y:S11]  /*7050*/  ISETP.NE.AND.EX P3, PT, R75, RZ, PT, P3 ;  /* 0x000000ff4b00720c */ /* 0x000ff60003f65330 */
[----:B------:R-:W-:Y:S02]  /*7060*/  @!UPT UIADD3 URZ, UPT, UPT, URZ, URZ, URZ ;  /* 0x000000fffffff290 */ /* 0x000fe4000fffe0ff */
[----:B------:R-:W3:Y:S01]  /*7070*/  @P3 LDC.64 R2, c[0x0][0x888] ;  /* 0x00022200ff023b82 */ /* 0x000ee20000000a00 */
[----:B--2---:R-:W-:Y:S04]  /*7080*/  @P3 IMAD R0, R76, UR36, RZ ;  /* 0x000000244c003c24 */ /* 0x004fe8000f8e02ff */
[----:B---3--:R-:W-:Y:S04]  /*7090*/  @P3 IMAD.WIDE R2, R0, 0x4, R2 ;  /* 0x0000000400023825 */ /* 0x008fe800078e0202 */
[----:B------:R-:W-:Y:S01]  /*70a0*/  HFMA2 R0, -RZ, RZ, 0, 5.9604644775390625e-08 ;  /* 0x00000001ff007431 */ /* 0x000fe200000001ff */
[----:B-1---5:R1:W5:Y:S04]  /*70b0*/  @P3 LDG.E R40, desc[UR4][R2.64] ;  /* 0x0000000402283981 */ /* 0x022368000c1e1900 */
[----:B------:R-:W-:Y:S01]  /*70c0*/  @!P3 PRMT R80, R0, 0x7610, R80 ;  /* 0x000076100050b816 */ /* 0x000fe20000000050 */
[----:B-1----:R-:W3:Y:S06]  /*70d0*/  @!P3 LDC R40, c[0x0][0x880] ;  /* 0x00022000ff28bb82 */ /* 0x002eec0000000800 */
.L_x_125:
[----:B------:R-:W-:Y:S05]  /*70e0*/  @!P5 BRA `(.L_x_126) ;  /* 0x000000000024d947 */ /* 0x000fea0003800000 */
[----:B------:R-:W-:Y:S01]  /*70f0*/  ISETP.NE.U32.AND P3, PT, R70, RZ, PT ;  /* 0x000000ff4600720c */ /* 0x000fe20003f65070 */
[----:B------:R-:W1:Y:S03]  /*7100*/  LDCU.64 UR4, c[0x0][0x358] ;  /* 0x00006b00ff0477ac */ /* 0x000e660008000a00 */
[----:B------:R-:W-:Y:S11]  /*7110*/  ISETP.NE.AND.EX P3, PT, R71, RZ, PT, P3 ;  /* 0x000000ff4700720c */ /* 0x000ff60003f65330 */
[----:B------:R-:W-:Y:S02]  /*7120*/  @!UPT UIADD3 URZ, UPT, UPT, URZ, URZ, URZ ;  /* 0x000000fffffff290 */ /* 0x000fe4000fffe0ff */
[----:B------:R-:W4:Y:S01]  /*7130*/  @P3 LDC.64 R2, c[0x0][0x8a8] ;  /* 0x00022a00ff023b82 */ /* 0x000f220000000a00 */
[----:B--2---:R-:W-:Y:S04]  /*7140*/  @P3 IMAD R0, R72, UR36, RZ ;  /* 0x0000002448003c24 */ /* 0x004fe8000f8e02ff */
[----:B----4-:R-:W-:Y:S05]  /*7150*/  @P3 IMAD.WIDE R2, R0, 0x4, R2 ;  /* 0x0000000400023825 */ /* 0x010fea00078e0202 */
[----:B-1---5:R1:W5:Y:S02]  /*7160*/  @P3 LDG.E R38, desc[UR4][R2.64] ;  /* 0x0000000402263981 */ /* 0x022364000c1e1900 */
[----:B-1----:R-:W4:Y:S02]  /*7170*/  @!P3 LDC R38, c[0x0][0x8a0] ;  /* 0x00022800ff26bb82 */ /* 0x002f240000000800 */
.L_x_126:
[----:B---3-5:R-:W-:Y:S01]  /*7180*/  ISETP.NE.AND P3, PT, R40, RZ, PT ;  /* 0x000000ff2800720c */ /* 0x028fe20003f65270 */
[----:B------:R-:W-:Y:S01]  /*7190*/  BSSY B1, `(.L_x_127) ;  /* 0x000003f000017945 */ /* 0x000fe20003800000 */
[----:B------:R-:W-:Y:S01]  /*71a0*/  SEL R3, RZ, 0xffffffff, P2 ;  /* 0xffffffffff037807 */ /* 0x000fe20001000000 */
[----:B------:R-:W-:Y:S01]  /*71b0*/  IMAD.MOV.U32 R43, RZ, RZ, 0x1 ;  /* 0x00000001ff2b7424 */ /* 0x000fe200078e00ff */
[----:B--2---:R-:W-:Y:S01]  /*71c0*/  @!P1 SEL R0, RZ, 0xffffffff, P3 ;  /* 0xffffffffff009807 */ /* 0x004fe20001800000 */
[----:B------:R-:W-:Y:S01]  /*71d0*/  IMAD R39, R36, 0x40, R37 ;  /* 0x0000004024277824 */ /* 0x000fe200078e0225 */
[----:B------:R-:W-:Y:S02]  /*71e0*/  LOP3.LUT P2, RZ, R80, 0xff, RZ, 0xc0, !PT ;  /* 0x000000ff50ff7812 */ /* 0x000fe4000784c0ff */
[----:B------:R-:W-:Y:S02]  /*71f0*/  CS2R R50, SRZ ;  /* 0x0000000000327805 */ /* 0x000fe4000001ff00 */
[----:B------:R-:W-:Y:S02]  /*7200*/  LEA R4, R85, UR44, 0x3 ;  /* 0x0000002c55047c11 */ /* 0x000fe4000f8e18ff */
[----:B------:R-:W-:Y:S02]  /*7210*/  CS2R R48, SRZ ;  /* 0x0000000000307805 */ /* 0x000fe4000001ff00 */
[----:B------:R-:W-:Y:S02]  /*7220*/  @P0 SEL R0, R3, R0, !P2 ;  /* 0x0000000003000207 */ /* 0x000fe40005000000 */
[----:B------:R-:W-:Y:S02]  /*7230*/  CS2R R46, SRZ ;  /* 0x00000000002e7805 */ /* 0x000fe4000001ff00 */
[----:B------:R-:W-:Y:S02]  /*7240*/  LEA R82, R36, UR44, 0x3 ;  /* 0x0000002c24527c11 */ /* 0x000fe4000f8e18ff */
[----:B------:R-:W-:Y:S02]  /*7250*/  CS2R R44, SRZ ;  /* 0x00000000002c7805 */ /* 0x000fe4000001ff00 */
[----:B------:R-:W-:Y:S02]  /*7260*/  @!P1 LOP3.LUT R0, R0, 0x1, RZ, 0xc0, !PT ;  /* 0x0000000100009812 */ /* 0x000fe400078ec0ff */
[----:B------:R-:W-:Y:S02]  /*7270*/  SHF.L.U32 R5, R87, 0x1f, RZ ;  /* 0x0000001f57057819 */ /* 0x000fe400000006ff */
[----:B------:R-:W-:Y:S04]  /*7280*/  ISETP.NE.U32.OR P6, PT, R0, 0x1, P1 ;  /* 0x000000010000780c */ /* 0x000fe80000fc5470 */
[----:B------:R-:W-:Y:S09]  /*7290*/  P2R R2, PR, RZ, 0x40 ;  /* 0x00000040ff027803 */ /* 0x000ff20000000000 */
[----:B------:R-:W-:Y:S04]  /*72a0*/  @P6 SHF.L.U32 R0, R84, 0x1f, RZ ;  /* 0x0000001f54006819 */ /* 0x000fe800000006ff */
[----:B------:R1:W2:Y:S01]  /*72b0*/  @P6 SYNCS.PHASECHK.TRANS64.TRYWAIT P1, [R4+URZ+0x1a0], R0 ;  /* 0x0001a000040065a7 */ /* 0x0002a200080211ff */
[----:B------:R3:W3:Y:S01]  /*72c0*/  SYNCS.PHASECHK.TRANS64.TRYWAIT P0, [R82+URZ+0x1f0], R5 ;  /* 0x0001f005520075a7 */ /* 0x0006e200080011ff */
[----:B-1----:R-:W-:Y:S04]  /*72d0*/  SEL R0, RZ, 0xffffffff, P3 ;  /* 0xffffffffff007807 */ /* 0x002fe80001800000 */
[----:B------:R-:W-:Y:S04]  /*72e0*/  @P4 SEL R0, R3, R0, !P2 ;  /* 0x0000000003004207 */ /* 0x000fe80005000000 */
[----:B------:R-:W-:Y:S04]  /*72f0*/  LOP3.LUT R0, R0, 0x1, RZ, 0xc0, !PT ;  /* 0x0000000100007812 */ /* 0x000fe800078ec0ff */
[----:B------:R-:W-:Y:S04]  /*7300*/  ISETP.NE.U32.AND P5, PT, R0, 0x1, PT ;  /* 0x000000010000780c */ /* 0x000fe80003fa5070 */
[----:B------:R-:W-:Y:S02]  /*7310*/  P2R R56, PR, RZ, 0x20 ;  /* 0x00000020ff387803 */ /* 0x000fe40000000000 */
[----:B--2---:R-:W-:Y:S01]  /*7320*/  @P6 SEL R43, RZ, 0x1, !P1 ;  /* 0x00000001ff2b6807 */ /* 0x004fe20004800000 */
[----:B---3--:R-:W-:Y:S06]  /*7330*/  @!P6 BRA `(.L_x_128) ;  /* 0x000000000090e947 */ /* 0x008fec0003800000 */
[----:B------:R-:W-:Y:S01]  /*7340*/  @P5 IMAD R6, R85, 0x1000, R78 ;  /* 0x0000100055065824 */ /* 0x000fe200078e024e */
[----:B------:R-:W-:Y:S01]  /*7350*/  LOP3.LUT P6, RZ, R79, 0x80, RZ, 0xc0, !PT ;  /* 0x000000804fff7812 */ /* 0x000fe200078cc0ff */
[----:B------:R-:W-:Y:S01]  /*7360*/  BSSY B0, `(.L_x_129) ;  /* 0x000000f000007945 */ /* 0x000fe20003800000 */
[----:B------:R-:W-:Y:S01]  /*7370*/  ISETP.NE.AND P2, PT, R43, RZ, PT ;  /* 0x000000ff2b00720c */ /* 0x000fe20003f45270 */
[----:B------:R-:W-:Y:S01]  /*7380*/  @P5 VIADD R0, R6, UR44 ;  /* 0x0000002c06005c36 */ /* 0x000fe20008000000 */
[----:B------:R-:W-:Y:S02]  /*7390*/  PLOP3.LUT P1, PT, PT, PT, PT, 0x8, 0x80 ;  /* 0x000000000080781c */ /* 0x000fe40003f2e170 */
[----:B------:R-:W-:Y:S02]  /*73a0*/  CS2R R46, SRZ ;  /* 0x00000000002e7805 */ /* 0x000fe4000001ff00 */
[----:B------:R-:W-:Y:S01]  /*73b0*/  @P5 PLOP3.LUT P1, PT, P6, PT, PT, 0x80, 0x8 ;  /* 0x000000000008581c */ /* 0x000fe2000372f070 */
[C---:B------:R-:W-:Y:S01]  /*73c0*/  @P5 VIADD R3, R0.reuse, 0x10 ;  /* 0x0000001000035836 */ /* 0x040fe20000000000 */
[----:B------:R-:W-:Y:S02]  /*73d0*/  CS2R R44, SRZ ;  /* 0x00000000002c7805 */ /* 0x000fe4000001ff00 */
[----:B------:R-:W-:Y:S02]  /*73e0*/  CS2R R50, SRZ ;  /* 0x0000000000327805 */ /* 0x000fe4000001ff00 */
[----:B------:R-:W-:Y:S07]  /*73f0*/  CS2R R48, SRZ ;  /* 0x0000000000307805 */ /* 0x000fee000001ff00 */
[----:B------:R-:W-:Y:S01]  /*7400*/  @P1 VIADD R3, R0, 0xfffffff0 ;  /* 0xfffffff000031836 */ /* 0x000fe20000000000 */
[----:B------:R-:W-:Y:S06]  /*7410*/  @P2 BRA `(.L_x_130) ;  /* 0x00000000000c2947 */ /* 0x000fec0003800000 */
[----:B------:R-:W-:Y:S04]  /*7420*/  SHF.L.U32 R0, R84, 0x1f, RZ ;  /* 0x0000001f54007819 */ /* 0x000fe800000006ff */
[----:B------:R-:W1:Y:S02]  /*7430*/  SYNCS.PHASECHK.TRANS64.TRYWAIT P1, [R4+URZ+0x1a0], R0 ;  /* 0x0001a000040075a7 */ /* 0x000e6400080211ff */
[----:B-1----:R-:W-:Y:S05]  /*7440*/  @!P1 BRA `(.L_x_131) ;  /* 0x0000002c00989947 */ /* 0x002fea0003800000 */
.L_x_130:
[----:B------:R-:W-:Y:S05]  /*7450*/  BSYNC B0 ;  /* 0x0000000000007941 */ /* 0x000fea0003800000 */
.L_x_129:
[----:B------:R-:W-:Y:S01]  /*7460*/  ISETP.NE.AND P1, PT, R56, RZ, PT ;  /* 0x000000ff3800720c */ /* 0x000fe20003f25270 */
[----:B-1----:R-:W-:Y:S02]  /*7470*/  VIADD R4, R4, 0x1b0 ;  /* 0x000001b004047836 */ /* 0x002fe40000000000 */
[----:B------:R-:W-:Y:S02]  /*7480*/  IMAD.U32 R0, RZ, RZ, UR45 ;  /* 0x0000002dff007e24 */ /* 0x000fe4000f8e00ff */
[----:B------:R-:W-:Y:S03]  /*7490*/  VIADD R85, R85, 0x1 ;  /* 0x0000000155557836 */ /* 0x000fe60000000000 */
[----:B------:R-:W-:Y:S05]  /*74a0*/  PRMT R0, R0, 0x654, R4 ;  /* 0x0000065400007816 */ /* 0x000fea0000000004 */
[----:B------:R1:W2:Y:S04]  /*74b0*/  @P1 LDS.128 R44, [R6+UR44+0x300] ;  /* 0x0003002c062c1984 */ /* 0x0002a80008000c00 */
[----:B------:R1:W3:Y:S01]  /*74c0*/  @P1 LDS.128 R48, [R3+0x300] ;  /* 0x0003000003301984 */ /* 0x0002e20000000c00 */
[C---:B------:R-:W-:Y:S01]  /*74d0*/  ISETP.NE.AND P1, PT, R85.reuse, 0x2, PT ;  /* 0x000000025500780c */ /* 0x040fe20003f25270 */
[----:B------:R-:W-:Y:S01]  /*74e0*/  @!PT LDS RZ, [RZ] ;  /* 0x00000000fffff984 */ /* 0x000fe20000000800 */
[----:B------:R-:W-:Y:S01]  /*74f0*/  @!PT LDS RZ, [RZ] ;  /* 0x00000000fffff984 */ /* 0x000fe20000000800 */
[----:B------:R-:W-:Y:S01]  /*7500*/  @!PT LDS RZ, [RZ] ;  /* 0x00000000fffff984 */ /* 0x000fe20000000800 */
[----:B------:R-:W-:Y:S01]  /*7510*/  @!PT LDS RZ, [RZ] ;  /* 0x00000000fffff984 */ /* 0x000fe20000000800 */
[----:B------:R5:W-:Y:S06]  /*7520*/  MEMBAR.ALL.CTA ;  /* 0x0000000000007992 */ /* 0x000bec0000008000 */
[----:B-----5:R-:W5:Y:S01]  /*7530*/  FENCE.VIEW.ASYNC.S ;  /* 0x00000000000073c6 */ /* 0x020f620000000000 */
[----:B------:R-:W-:Y:S01]  /*7540*/  SEL R85, R85, RZ, P1 ;  /* 0x000000ff55557207 */ /* 0x000fe20000800000 */
[----:B-----5:R5:W-:Y:S02]  /*7550*/  SYNCS.ARRIVE.TRANS64.RED.A1T0 RZ, [R0+URZ], RZ ;  /* 0x000000ff00ff79a7 */ /* 0x020be400081004ff */
[----:B-----5:R-:W-:Y:S04]  /*7560*/  SEL R0, RZ, 0x1, P1 ;  /* 0x00000001ff007807 */ /* 0x020fe80000800000 */
[----:B-12---:R-:W-:Y:S02]  /*7570*/  LOP3.LUT R84, R84, R0, RZ, 0x3c, !PT ;  /* 0x0000000054547212 */ /* 0x006fe400078e3cff */
.L_x_128:
[----:B------:R-:W-:Y:S05]  /*7580*/  BSYNC B1 ;  /* 0x0000000000017941 */ /* 0x000fea0003800000 */
.L_x_127:
[----:B------:R-:W-:Y:S04]  /*7590*/  SHF.R.U32.HI R0, RZ, 0x15, R39 ;  /* 0x00000015ff007819 */ /* 0x000fe80000011627 */
[----:B------:R-:W-:Y:S01]  /*75a0*/  LOP3.LUT P1, RZ, R0, 0x3, R81, 0x48, !PT ;  /* 0x0000000300ff7812 */ /* 0x000fe20007824851 */
[----:B------:R-:W-:Y:S01]  /*75b0*/  @!UPT UIADD3 URZ, UPT, UPT, URZ, URZ, URZ ;  /* 0x000000fffffff290 */ /* 0x000fe2000fffe0ff */
[----:B------:R-:W-:Y:S11]  /*75c0*/  @P0 BRA `(.L_x_132) ;  /* 0x0000000000080947 */ /* 0x000ff60003800000 */
[----:B------:R-:W1:Y:S02]  /*75d0*/  SYNCS.PHASECHK.TRANS64.TRYWAIT P0, [R82+URZ+0x1f0], R5 ;  /* 0x0001f005520075a7 */ /* 0x000e6400080011ff */
[----:B-1----:R-:W-:Y:S05]  /*75e0*/  @!P0 BRA `(.L_x_133) ;  /* 0x0000002c00448947 */ /* 0x002fea0003800000 */
.L_x_132:
[----:B------:R-:W-:Y:S05]  /*75f0*/  @!P1 BRA `(.L_x_134) ;  /* 0x0000000000409947 */ /* 0x000fea0003800000 */
[----:B------:R-:W1:Y:S01]  /*7600*/  LDCU.64 UR8, c[0x4][0x70] ;  /* 0x01000e00ff0877ac */ /* 0x000e620008000a00 */
[----:B------:R-:W-:Y:S01]  /*7610*/  MOV R15, 0x0 ;  /* 0x00000000000f7802 */ /* 0x000fe20000000f00 */
[----:B------:R-:W-:Y:S02]  /*7620*/  HFMA2 R12, -RZ, RZ, 0, 5.9604644775390625e-08 ;  /* 0x00000001ff0c7431 */ /* 0x000fe400000001ff */
[----:B------:R-:W-:Y:S02]  /*7630*/  IMAD.MOV.U32 R8, RZ, RZ, 0x192 ;  /* 0x00000192ff087424 */ /* 0x000fe400078e00ff */
[----:B------:R-:W-:Y:S01]  /*7640*/  IMAD.MOV.U32 R13, RZ, RZ, RZ ;  /* 0x000000ffff0d7224 */ /* 0x000fe200078e00ff */
[----:B------:R-:W2:Y:S01]  /*7650*/  LDCU.64 UR6, c[0x4][0x78] ;  /* 0x01000f00ff0677ac */ /* 0x000ea20008000a00 */
[----:B------:R-:W3:Y:S01]  /*7660*/  LDC.64 R14, c[0x4][R15] ;  /* 0x010000000f0e7b82 */ /* 0x000ee20000000a00 */
[----:B------:R-:W5:Y:S01]  /*7670*/  LDCU.64 UR4, c[0x4][0x10] ;  /* 0x01000200ff0477ac */ /* 0x000f620008000a00 */
[----:B-1----:R-:W-:Y:S01]  /*7680*/  MOV R5, UR9 ;  /* 0x0000000900057c02 */ /* 0x002fe20008000f00 */
[----:B------:R-:W-:Y:S01]  /*7690*/  IMAD.U32 R4, RZ, RZ, UR8 ;  /* 0x00000008ff047e24 */ /* 0x000fe2000f8e00ff */
[----:B--2---:R-:W-:Y:S01]  /*76a0*/  MOV R7, UR7 ;  /* 0x0000000700077c02 */ /* 0x004fe20008000f00 */
[----:B------:R-:W-:Y:S01]  /*76b0*/  IMAD.U32 R6, RZ, RZ, UR6 ;  /* 0x00000006ff067e24 */ /* 0x000fe2000f8e00ff */
[----:B-----5:R-:W-:Y:S01]  /*76c0*/  MOV R11, UR5 ;  /* 0x00000005000b7c02 */ /* 0x020fe20008000f00 */
[----:B------:R-:W-:Y:S02]  /*76d0*/  IMAD.U32 R10, RZ, RZ, UR4 ;  /* 0x00000004ff0a7e24 */ /* 0x000fe4000f8e00ff */
[----:B------:R-:W-:Y:S07]  /*76e0*/  LEPC R20, `(.L_x_134) ;  /* 0x000000001014794e */ /* 0x000fee0000000000 */
[----:B---34-:R-:W-:Y:S05]  /*76f0*/  CALL.ABS.NOINC R14 ;  /* 0x000000000e007343 */ /* 0x018fea0003c00000 */
.L_x_134:
[----:B------:R-:W-:Y:S01]  /*7700*/  IMAD.U32 R42, R45, 0x10000, RZ ;  /* 0x000100002d2a7824 */ /* 0x000fe200078e00ff */
[----:B------:R-:W-:Y:S01]  /*7710*/  ISETP.NE.AND P6, PT, R2, RZ, PT ;  /* 0x000000ff0200720c */ /* 0x000fe20003fc5270 */
[----:B------:R-:W-:Y:S05]  /*7720*/  WARPSYNC.ALL ;  /* 0x0000000000007948 */ /* 0x000fea0003800000 */
[----:B------:R-:W-:Y:S01]  /*7730*/  R2UR UR4, R39 ;  /* 0x00000000270472ca */ /* 0x000fe200000e0000 */
[----:B------:R-:W-:Y:S01]  /*7740*/  BSSY.RECONVERGENT B0, `(.L_x_135) ;  /* 0x00000a4000007945 */ /* 0x000fe20003800200 */
[C---:B------:R-:W-:Y:S02]  /*7750*/  SHF.L.U32 R2, R44.reuse, 0x10, RZ ;  /* 0x000000102c027819 */ /* 0x040fe400000006ff */
[C---:B------:R-:W-:Y:S02]  /*7760*/  PRMT R3, R44.reuse, 0x8880, RZ ;  /* 0x000088802c037816 */ /* 0x040fe400000000ff */
[----:B------:R-:W-:Y:S02]  /*7770*/  SHF.L.U32 R41, R44, 0x8, RZ ;  /* 0x000000082c297819 */ /* 0x000fe400000006ff */
[----:B------:R-:W-:Y:S02]  /*7780*/  LOP3.LUT P5, RZ, R79, 0x80, RZ, 0xc0, !PT ;  /* 0x000000804fff7812 */ /* 0x000fe400078ac0ff */
[----:B------:R-:W-:Y:S03]  /*7790*/  ISETP.NE.AND P0, PT, R89, RZ, PT ;  /* 0x000000ff5900720c */ /* 0x000fe60003f05270 */
[----:B-1----:R-:W4:Y:S02]  /*77a0*/  LDTM.x32 R4, tmem[UR4] ;  /* 0x00000004000479ee */ /* 0x002f2400082c0000 */
[C---:B----4-:R-:W-:Y:S01]  /*77b0*/  IMAD R0, R38.reuse, R4, RZ ;  /* 0x0000000426007224 */ /* 0x050fe200078e02ff */
[----:B------:R-:W-:Y:S01]  /*77c0*/  SHF.R.S32.HI R4, RZ, 0x18, R2 ;  /* 0x00000018ff047819 */ /* 0x000fe20000011402 */
[C---:B------:R-:W-:Y:S01]  /*77d0*/  IMAD R2, R38.reuse, R5, RZ ;  /* 0x0000000526027224 */ /* 0x040fe200078e02ff */
[----:B------:R-:W-:Y:S01]  /*77e0*/  SHF.R.S32.HI R5, RZ, 0x18, R41 ;  /* 0x00000018ff057819 */ /* 0x000fe20000011429 */
[----:B------:R-:W-:Y:S01]  /*77f0*/  IMAD R0, R3, R40, R0 ;  /* 0x0000002803007224 */ /* 0x000fe200078e0200 */
[----:B------:R-:W-:Y:S01]  /*7800*/  PRMT R41, R45, 0x8880, RZ ;  /* 0x000088802d297816 */ /* 0x000fe200000000ff */
[----:B------:R-:W-:Y:S02]  /*7810*/  IMAD R3, R38, R6, RZ ;  /* 0x0000000626037224 */ /* 0x000fe400078e02ff */
[-C--:B------:R-:W-:Y:S01]  /*7820*/  IMAD R2, R4, R40.reuse, R2 ;  /* 0x0000002804027224 */ /* 0x080fe200078e0202 */
[----:B------:R-:W-:Y:S01]  /*7830*/  SHF.R.S32.HI R4, RZ, 0x18, R44 ;  /* 0x00000018ff047819 */ /* 0x000fe2000001142c */
[C---:B------:R-:W-:Y:S02]  /*7840*/  IMAD R7, R38.reuse, R7, RZ ;  /* 0x0000000726077224 */ /* 0x040fe400078e02ff */
[-C--:B------:R-:W-:Y:S02]  /*7850*/  IMAD R3, R5, R40.reuse, R3 ;  /* 0x0000002805037224 */ /* 0x080fe400078e0203 */
[----:B------:R-:W-:Y:S02]  /*7860*/  IMAD R5, R38, R9, RZ ;  /* 0x0000000926057224 */ /* 0x000fe400078e02ff */
[----:B------:R-:W-:Y:S02]  /*7870*/  IMAD R7, R4, R40, R7 ;  /* 0x0000002804077224 */ /* 0x000fe400078e0207 */
[C---:B------:R-:W-:Y:S02]  /*7880*/  IMAD R9, R38.reuse, R13, RZ ;  /* 0x0000000d26097224 */ /* 0x040fe400078e02ff */
[C---:B------:R-:W-:Y:S01]  /*7890*/  IMAD R4, R38.reuse, R8, RZ ;  /* 0x0000000826047224 */ /* 0x040fe200078e02ff */
[----:B------:R-:W-:Y:S01]  /*78a0*/  I2IP.S8.S32.SAT R52, R7, R3, RZ ;  /* 0x0000000307347239 */ /* 0x000fe200000014ff */
[C---:B------:R-:W-:Y:S01]  /*78b0*/  IMAD R13, R38.reuse, R17, RZ ;  /* 0x00000011260d7224 */ /* 0x040fe200078e02ff */
[----:B------:R-:W-:Y:S01]  /*78c0*/  SHF.R.S32.HI R7, RZ, 0x18, R45 ;  /* 0x00000018ff077819 */ /* 0x000fe2000001142d */
[----:B------:R-:W-:Y:S01]  /*78d0*/  IMAD R8, R38, R12, RZ ;  /* 0x0000000c26087224 */ /* 0x000fe200078e02ff */
[----:B------:R-:W-:Y:S01]  /*78e0*/  I2IP.S8.S32.SAT R52, R2, R0, R52 ;  /* 0x0000000002347239 */ /* 0x000fe20000001434 */
[----:B------:R-:W-:Y:S01]  /*78f0*/  IMAD R17, R38, R21, RZ ;  /* 0x0000001526117224 */ /* 0x000fe200078e02ff */
[----:B------:R-:W-:Y:S01]  /*7900*/  SHF.L.U32 R0, R46, 0x8, RZ ;  /* 0x000000082e007819 */ /* 0x000fe200000006ff */
[C---:B------:R-:W-:Y:S01]  /*7910*/  IMAD R12, R38.reuse, R16, RZ ;  /* 0x00000010260c7224 */ /* 0x040fe200078e02ff */
[----:B------:R-:W-:Y:S01]  /*7920*/  SHF.R.S32.HI R2, RZ, 0x18, R46 ;  /* 0x00000018ff027819 */ /* 0x000fe2000001142e */
[C---:B------:R-:W-:Y:S01]  /*7930*/  IMAD R21, R38.reuse, R25, RZ ;  /* 0x0000001926157224 */ /* 0x040fe200078e02ff */
[----:B------:R-:W-:Y:S01]  /*7940*/  SHF.R.S32.HI R0, RZ, 0x18, R0 ;  /* 0x00000018ff007819 */ /* 0x000fe20000011400 */
[C---:B------:R-:W-:Y:S02]  /*7950*/  IMAD R16, R38.reuse, R20, RZ ;  /* 0x0000001426107224 */ /* 0x040fe400078e02ff */
[C---:B------:R-:W-:Y:S02]  /*7960*/  IMAD R25, R38.reuse, R29, RZ ;  /* 0x0000001d26197224 */ /* 0x040fe400078e02ff */
[C---:B------:R-:W-:Y:S02]  /*7970*/  IMAD R20, R38.reuse, R24, RZ ;  /* 0x0000001826147224 */ /* 0x040fe400078e02ff */
[C---:B------:R-:W-:Y:S01]  /*7980*/  IMAD R29, R38.reuse, R33, RZ ;  /* 0x00000021261d7224 */ /* 0x040fe200078e02ff */
[----:B------:R-:W-:Y:S01]  /*7990*/  SHF.L.U32 R33, R45, 0x8, RZ ;  /* 0x000000082d217819 */ /* 0x000fe200000006ff */
[C---:B------:R-:W-:Y:S02]  /*79a0*/  IMAD R24, R38.reuse, R28, RZ ;  /* 0x0000001c26187224 */ /* 0x040fe400078e02ff */
[C---:B------:R-:W-:Y:S01]  /*79b0*/  IMAD R28, R38.reuse, R32, RZ ;  /* 0x00000020261c7224 */ /* 0x040fe200078e02ff */
[----:B------:R-:W-:Y:S01]  /*79c0*/  SHF.R.S32.HI R32, RZ, 0x18, R42 ;  /* 0x00000018ff207819 */ /* 0x000fe2000001142a */
[----:B------:R-:W-:Y:S01]  /*79d0*/  IMAD R4, R41, R40, R4 ;  /* 0x0000002829047224 */ /* 0x000fe200078e0204 */
[----:B------:R-:W-:Y:S01]  /*79e0*/  SHF.R.S32.HI R3, RZ, 0x18, R33 ;  /* 0x00000018ff037819 */ /* 0x000fe20000011421 */
[----:B------:R-:W-:Y:S01]  /*79f0*/  IMAD R6, R38, R10, RZ ;  /* 0x0000000a26067224 */ /* 0x000fe200078e02ff */
[----:B------:R-:W-:Y:S01]  /*7a00*/  PRMT R33, R46, 0x8880, RZ ;  /* 0x000088802e217816 */ /* 0x000fe200000000ff */
[-C--:B------:R-:W-:Y:S01]  /*7a10*/  IMAD R5, R32, R40.reuse, R5 ;  /* 0x0000002820057224 */ /* 0x080fe200078e0205 */
[----:B------:R-:W-:Y:S01]  /*7a20*/  SHF.L.U32 R32, R46, 0x10, RZ ;  /* 0x000000102e207819 */ /* 0x000fe200000006ff */
[C---:B------:R-:W-:Y:S02]  /*7a30*/  IMAD R11, R38.reuse, R11, RZ ;  /* 0x0000000b260b7224 */ /* 0x040fe400078e02ff */
[-C--:B------:R-:W-:Y:S02]  /*7a40*/  IMAD R6, R3, R40.reuse, R6 ;  /* 0x0000002803067224 */ /* 0x080fe400078e0206 */
[----:B------:R-:W-:Y:S01]  /*7a50*/  IMAD R11, R7, R40, R11 ;  /* 0x00000028070b7224 */ /* 0x000fe200078e020b */
[----:B------:R-:W-:Y:S01]  /*7a60*/  SHF.R.S32.HI R7, RZ, 0x18, R32 ;  /* 0x00000018ff077819 */ /* 0x000fe20000011420 */
[----:B------:R-:W-:Y:S02]  /*7a70*/  IMAD.MOV.U32 R3, RZ, RZ, R33 ;  /* 0x000000ffff037224 */ /* 0x000fe400078e0021 */
[----:B------:R-:W-:Y:S01]  /*7a80*/  IMAD R10, R38, R14, RZ ;  /* 0x0000000e260a7224 */ /* 0x000fe200078e02ff */
[----:B------:R-:W-:Y:S01]  /*7a90*/  I2IP.S8.S32.SAT R11, R11, R6, RZ ;  /* 0x000000060b0b7239 */ /* 0x000fe200000014ff */
[-C--:B------:R-:W-:Y:S01]  /*7aa0*/  IMAD R8, R3, R40.reuse, R8 ;  /* 0x0000002803087224 */ /* 0x080fe200078e0208 */
[----:B------:R-:W-:Y:S01]  /*7ab0*/  SHF.L.U32 R3, R47, 0x10, RZ ;  /* 0x000000102f037819 */ /* 0x000fe200000006ff */
[-C--:B------:R-:W-:Y:S01]  /*7ac0*/  IMAD R9, R7, R40.reuse, R9 ;  /* 0x0000002807097224 */ /* 0x080fe200078e0209 */
[C---:B------:R-:W-:Y:S01]  /*7ad0*/  PRMT R7, R47.reuse, 0x8880, RZ ;  /* 0x000088802f077816 */ /* 0x040fe200000000ff */
[----:B------:R-:W-:Y:S01]  /*7ae0*/  IMAD R10, R0, R40, R10 ;  /* 0x00000028000a7224 */ /* 0x000fe200078e020a */
[----:B------:R-:W-:Y:S01]  /*7af0*/  SHF.R.S32.HI R3, RZ, 0x18, R3 ;  /* 0x00000018ff037819 */ /* 0x000fe20000011403 */
[----:B------:R-:W-:Y:S01]  /*7b00*/  IMAD R15, R38, R15, RZ ;  /* 0x0000000f260f7224 */ /* 0x000fe200078e02ff */
[----:B------:R-:W-:Y:S01]  /*7b10*/  MOV R0, R7 ;  /* 0x0000000700007202 */ /* 0x000fe20000000f00 */
[----:B------:R-:W-:Y:S01]  /*7b20*/  IMAD.SHL.U32 R6, R47, 0x100, RZ ;  /* 0x000001002f067824 */ /* 0x000fe200078e00ff */
[----:B------:R-:W-:Y:S01]  /*7b30*/  I2IP.S8.S32.SAT R53, R5, R4, R11 ;  /* 0x0000000405357239 */ /* 0x000fe2000000140b */
[-C--:B------:R-:W-:Y:S01]  /*7b40*/  IMAD R15, R2, R40.reuse, R15 ;  /* 0x00000028020f7224 */ /* 0x080fe200078e020f */
[----:B------:R-:W-:Y:S01]  /*7b50*/  SHF.R.S32.HI R2, RZ, 0x18, R47 ;  /* 0x00000018ff027819 */ /* 0x000fe2000001142f */
[----:B------:R-:W-:Y:S01]  /*7b60*/  IMAD R12, R0, R40, R12 ;  /* 0x00000028000c7224 */ /* 0x000fe200078e020c */
[----:B------:R-:W-:Y:S01]  /*7b70*/  SHF.R.S32.HI R6, RZ, 0x18, R6 ;  /* 0x00000018ff067819 */ /* 0x000fe20000011406 */
[----:B------:R-:W-:Y:S01]  /*7b80*/  IMAD R14, R38, R18, RZ ;  /* 0x00000012260e7224 */ /* 0x000fe200078e02ff */
[----:B---3--:R-:W-:Y:S01]  /*7b90*/  PRMT R0, R48, 0x8880, RZ ;  /* 0x0000888030007816 */ /* 0x008fe200000000ff */
[-C--:B------:R-:W-:Y:S01]  /*7ba0*/  IMAD R13, R3, R40.reuse, R13 ;  /* 0x00000028030d7224 */ /* 0x080fe200078e020d */
[C---:B------:R-:W-:Y:S01]  /*7bb0*/  SHF.L.U32 R4, R49.reuse, 0x10, RZ ;  /* 0x0000001031047819 */ /* 0x040fe200000006ff */
[----:B------:R-:W-:Y:S01]  /*7bc0*/  IMAD R19, R38, R19, RZ ;  /* 0x0000001326137224 */ /* 0x000fe200078e02ff */
[C---:B------:R-:W-:Y:S01]  /*7bd0*/  PRMT R3, R49.reuse, 0x8880, RZ ;  /* 0x0000888031037816 */ /* 0x040fe200000000ff */
[-C--:B------:R-:W-:Y:S01]  /*7be0*/  IMAD R14, R6, R40.reuse, R14 ;  /* 0x00000028060e7224 */ /* 0x080fe200078e020e */
[----:B------:R-:W-:Y:S01]  /*7bf0*/  SHF.L.U32 R5, R49, 0x8, RZ ;  /* 0x0000000831057819 */ /* 0x000fe200000006ff */
[-C--:B------:R-:W-:Y:S01]  /*7c00*/  IMAD R19, R2, R40.reuse, R19 ;  /* 0x0000002802137224 */ /* 0x080fe200078e0213 */
[----:B------:R-:W-:Y:S01]  /*7c10*/  SHF.L.U32 R2, R48, 0x10, RZ ;  /* 0x0000001030027819 */ /* 0x000fe200000006ff */
[----:B------:R-:W-:Y:S01]  /*7c20*/  IMAD R16, R0, R40, R16 ;  /* 0x0000002800107224 */ /* 0x000fe200078e0210 */
[----:B------:R-:W-:Y:S01]  /*7c30*/  SHF.R.S32.HI R4, RZ, 0x18, R4 ;  /* 0x00000018ff047819 */ /* 0x000fe20000011404 */
[----:B------:R-:W-:Y:S01]  /*7c40*/  IMAD.SHL.U32 R0, R48, 0x100, RZ ;  /* 0x0000010030007824 */ /* 0x000fe200078e00ff */
[----:B------:R-:W-:Y:S01]  /*7c50*/  SHF.R.S32.HI R2, RZ, 0x18, R2 ;  /* 0x00000018ff027819 */ /* 0x000fe20000011402 */
[C---:B------:R-:W-:Y:S01]  /*7c60*/  IMAD R18, R38.reuse, R22, RZ ;  /* 0x0000001626127224 */ /* 0x040fe200078e02ff */
[----:B------:R-:W-:Y:S01]  /*7c70*/  I2IP.S8.S32.SAT R10, R15, R10, RZ ;  /* 0x0000000a0f0a7239 */ /* 0x000fe200000014ff */
[----:B------:R-:W-:Y:S01]  /*7c80*/  IMAD R23, R38, R23, RZ ;  /* 0x0000001726177224 */ /* 0x000fe200078e02ff */
[----:B------:R-:W-:Y:S01]  /*7c90*/  SHF.R.S32.HI R0, RZ, 0x18, R0 ;  /* 0x00000018ff007819 */ /* 0x000fe20000011400 */
[----:B------:R-:W-:Y:S01]  /*7ca0*/  IMAD R17, R2, R40, R17 ;  /* 0x0000002802117224 */ /* 0x000fe200078e0211 */
[----:B------:R-:W-:Y:S01]  /*7cb0*/  SHF.R.S32.HI R2, RZ, 0x18, R48 ;  /* 0x00000018ff027819 */ /* 0x000fe20000011430 */
[----:B------:R-:W-:Y:S01]  /*7cc0*/  IMAD R22, R38, R26, RZ ;  /* 0x0000001a26167224 */ /* 0x000fe200078e02ff */
[----:B------:R-:W-:Y:S01]  /*7cd0*/  I2IP.S8.S32.SAT R14, R19, R14, RZ ;  /* 0x0000000e130e7239 */ /* 0x000fe200000014ff */
[-C--:B------:R-:W-:Y:S01]  /*7ce0*/  IMAD R18, R0, R40.reuse, R18 ;  /* 0x0000002800127224 */ /* 0x080fe200078e0212 */
[----:B------:R-:W-:Y:S01]  /*7cf0*/  SHF.R.S32.HI R0, RZ, 0x18, R5 ;  /* 0x00000018ff007819 */ /* 0x000fe20000011405 */
[-C--:B------:R-:W-:Y:S01]  /*7d00*/  IMAD R23, R2, R40.reuse, R23 ;  /* 0x0000002802177224 */ /* 0x080fe200078e0217 */
[----:B------:R-:W-:Y:S01]  /*7d10*/  SHF.R.S32.HI R2, RZ, 0x18, R49 ;  /* 0x00000018ff027819 */ /* 0x000fe20000011431 */
[-C--:B------:R-:W-:Y:S01]  /*7d20*/  IMAD R20, R3, R40.reuse, R20 ;  /* 0x0000002803147224 */ /* 0x080fe200078e0214 */
[----:B------:R-:W-:Y:S01]  /*7d30*/  SHF.L.U32 R3, R50, 0x8, RZ ;  /* 0x0000000832037819 */ /* 0x000fe200000006ff */
[----:B------:R-:W-:Y:S01]  /*7d40*/  IMAD R21, R4, R40, R21 ;  /* 0x0000002804157224 */ /* 0x000fe200078e0215 */
[----:B------:R-:W-:Y:S01]  /*7d50*/  SHF.R.S32.HI R5, RZ, 0x18, R51 ;  /* 0x00000018ff057819 */ /* 0x000fe20000011433 */
[----:B------:R-:W-:Y:S01]  /*7d60*/  IMAD R27, R38, R27, RZ ;  /* 0x0000001b261b7224 */ /* 0x000fe200078e02ff */
[----:B------:R-:W-:Y:S01]  /*7d70*/  SHF.R.S32.HI R3, RZ, 0x18, R3 ;  /* 0x00000018ff037819 */ /* 0x000fe20000011403 */
[----:B------:R-:W-:Y:S01]  /*7d80*/  IMAD.U32 R4, R50, 0x10000, RZ ;  /* 0x0001000032047824 */ /* 0x000fe200078e00ff */
[----:B------:R-:W-:Y:S01]  /*7d90*/  I2IP.S8.S32.SAT R18, R23, R18, RZ ;  /* 0x0000001217127239 */ /* 0x000fe200000014ff */
[-C--:B------:R-:W-:Y:S01]  /*7da0*/  IMAD R22, R0, R40.reuse, R22 ;  /* 0x0000002800167224 */ /* 0x080fe200078e0216 */
[----:B------:R-:W-:Y:S01]  /*7db0*/  PRMT R0, R50, 0x8880, RZ ;  /* 0x0000888032007816 */ /* 0x000fe200000000ff */
[----:B------:R-:W-:Y:S01]  /*7dc0*/  IMAD R27, R2, R40, R27 ;  /* 0x00000028021b7224 */ /* 0x000fe200078e021b */
[----:B------:R-:W-:Y:S01]  /*7dd0*/  SHF.R.S32.HI R2, RZ, 0x18, R4 ;  /* 0x00000018ff027819 */ /* 0x000fe20000011404 */
[----:B------:R-:W-:Y:S01]  /*7de0*/  IMAD R26, R38, R30, RZ ;  /* 0x0000001e261a7224 */ /* 0x000fe200078e02ff */
[----:B------:R-:W-:Y:S01]  /*7df0*/  I2IP.S8.S32.SAT R54, R9, R8, R10 ;  /* 0x0000000809367239 */ /* 0x000fe2000000140a */
[-C--:B------:R-:W-:Y:S01]  /*7e00*/  IMAD R24, R0, R40.reuse, R24 ;  /* 0x0000002800187224 */ /* 0x080fe200078e0218 */
[----:B------:R-:W-:Y:S01]  /*7e10*/  SHF.R.S32.HI R0, RZ, 0x18, R50 ;  /* 0x00000018ff007819 */ /* 0x000fe20000011432 */
[-C--:B------:R-:W-:Y:S01]  /*7e20*/  IMAD R25, R2, R40.reuse, R25 ;  /* 0x0000002802197224 */ /* 0x080fe200078e0219 */
[----:B------:R-:W-:Y:S01]  /*7e30*/  PRMT R2, R51, 0x8880, RZ ;  /* 0x0000888033027816 */ /* 0x000fe200000000ff */
[----:B------:R-:W-:Y:S01]  /*7e40*/  IMAD R26, R3, R40, R26 ;  /* 0x00000028031a7224 */ /* 0x000fe200078e021a */
[----:B------:R-:W-:Y:S01]  /*7e50*/  SHF.L.U32 R3, R51, 0x10, RZ ;  /* 0x0000001033037819 */ /* 0x000fe200000006ff */
[----:B------:R-:W-:Y:S01]  /*7e60*/  IMAD R31, R38, R31, RZ ;  /* 0x0000001f261f7224 */ /* 0x000fe200078e02ff */
[----:B------:R-:W-:Y:S01]  /*7e70*/  I2IP.S8.S32.SAT R55, R13, R12, R14 ;  /* 0x0000000c0d377239 */ /* 0x000fe2000000140e */
[----:B------:R-:W-:Y:S01]  /*7e80*/  IMAD.SHL.U32 R4, R51, 0x100, RZ ;  /* 0x0000010033047824 */ /* 0x000fe200078e00ff */
[----:B------:R-:W-:Y:S01]  /*7e90*/  SHF.R.S32.HI R3, RZ, 0x18, R3 ;  /* 0x00000018ff037819 */ /* 0x000fe20000011403 */
[-C--:B------:R-:W-:Y:S02]  /*7ea0*/  IMAD R31, R0, R40.reuse, R31 ;  /* 0x00000028001f7224 */ /* 0x080fe400078e021f */
[----:B------:R-:W-:Y:S01]  /*7eb0*/  HFMA2 R0, -RZ, RZ, 0, 9.5367431640625e-07 ;  /* 0x00000010ff007431 */ /* 0x000fe200000001ff */
[----:B------:R1:W-:Y:S01]  /*7ec0*/  STS.128 [R78+UR44+0x2300], R52 ;  /* 0x002300344e007988 */ /* 0x0003e20008000c2c */
[----:B------:R-:W-:Y:S01]  /*7ed0*/  SHF.R.S32.HI R4, RZ, 0x18, R4 ;  /* 0x00000018ff047819 */ /* 0x000fe20000011404 */
[----:B------:R-:W-:Y:S01]  /*7ee0*/  IMAD R28, R2, R40, R28 ;  /* 0x00000028021c7224 */ /* 0x000fe200078e021c */
[----:B------:R-:W-:Y:S01]  /*7ef0*/  I2IP.S8.S32.SAT R16, R17, R16, R18 ;  /* 0x0000001011107239 */ /* 0x000fe20000001412 */
[C---:B------:R-:W-:Y:S01]  /*7f00*/  IMAD R30, R38.reuse, R34, RZ ;  /* 0x00000022261e7224 */ /* 0x040fe200078e02ff */
[----:B------:R-:W-:Y:S01]  /*7f10*/  I2IP.S8.S32.SAT R22, R27, R22, RZ ;  /* 0x000000161b167239 */ /* 0x000fe200000014ff */
[----:B------:R-:W-:Y:S01]  /*7f20*/  IMAD R29, R3, R40, R29 ;  /* 0x00000028031d7224 */ /* 0x000fe200078e021d */
[----:B------:R-:W-:Y:S01]  /*7f30*/  I2IP.S8.S32.SAT R18, R31, R26, RZ ;  /* 0x0000001a1f127239 */ /* 0x000fe200000014ff */
[----:B------:R-:W-:Y:S01]  /*7f40*/  IMAD R35, R38, R35, RZ ;  /* 0x0000002326237224 */ /* 0x000fe200078e02ff */
[----:B------:R-:W-:Y:S01]  /*7f50*/  IADD3 R2, PT, PT, R78, UR44, RZ ;  /* 0x0000002c4e027c10 */ /* 0x000fe2000fffe0ff */
[-C--:B------:R-:W-:Y:S01]  /*7f60*/  IMAD R30, R4, R40.reuse, R30 ;  /* 0x00000028041e7224 */ /* 0x080fe200078e021e */
[----:B------:R-:W-:Y:S01]  /*7f70*/  SEL R0, R0, 0xfffffff0, !P5 ;  /* 0xfffffff000007807 */ /* 0x000fe20006800000 */
[----:B------:R-:W-:Y:S01]  /*7f80*/  IMAD R35, R5, R40, R35 ;  /* 0x0000002805237224 */ /* 0x000fe200078e0223 */
[----:B------:R-:W-:Y:S02]  /*7f90*/  I2IP.S8.S32.SAT R17, R21, R20, R22 ;  /* 0x0000001415117239 */ /* 0x000fe40000001416 */
[----:B------:R-:W-:Y:S02]  /*7fa0*/  I2IP.S8.S32.SAT R18, R25, R24, R18 ;  /* 0x0000001819127239 */ /* 0x000fe40000001412 */
[----:B------:R-:W-:Y:S02]  /*7fb0*/  I2IP.S8.S32.SAT R19, R35, R30, RZ ;  /* 0x0000001e23137239 */ /* 0x000fe400000014ff */
[----:B------:R-:W-:Y:S02]  /*7fc0*/  IADD3 R90, PT, PT, R2, R0, RZ ;  /* 0x00000000025a7210 */ /* 0x000fe40007ffe0ff */
[----:B------:R-:W-:Y:S02]  /*7fd0*/  I2IP.S8.S32.SAT R19, R29, R28, R19 ;  /* 0x0000001c1d137239 */ /* 0x000fe40000001413 */
[----:B------:R-:W-:Y:S02]  /*7fe0*/  LEA R3, R85, UR44, 0x3 ;  /* 0x0000002c55037c11 */ /* 0x000fe4000f8e18ff */
[----:B------:R-:W-:Y:S01]  /*7ff0*/  @P6 SHF.L.U32 R4, R84, 0x1f, RZ ;  /* 0x0000001f54046819 */ /* 0x000fe200000006ff */
[----:B------:R1:W-:Y:S01]  /*8000*/  STS.128 [R90+0x2300], R16 ;  /* 0x002300105a007388 */ /* 0x0003e20000000c00 */
[----:B------:R-:W-:Y:S01]  /*8010*/  @!PT LDS RZ, [RZ] ;  /* 0x00000000fffff984 */ /* 0x000fe20000000800 */
[----:B------:R-:W-:Y:S01]  /*8020*/  @!PT LDS RZ, [RZ] ;  /* 0x00000000fffff984 */ /* 0x000fe20000000800 */
[----:B------:R-:W-:Y:S01]  /*8030*/  @!PT LDS RZ, [RZ] ;  /* 0x00000000fffff984 */ /* 0x000fe20000000800 */
[----:B------:R-:W-:Y:S01]  /*8040*/  @!PT LDS RZ, [RZ] ;  /* 0x00000000fffff984 */ /* 0x000fe20000000800 */
[----:B------:R2:W-:Y:S07]  /*8050*/  MEMBAR.ALL.CTA ;  /* 0x0000000000007992 */ /* 0x0005ee0000008000 */
[----:B--2---:R-:W2:Y:S02]  /*8060*/  FENCE.VIEW.ASYNC.S ;  /* 0x00000000000073c6 */ /* 0x004ea40000000000 */
[----:B--2---:R-:W-:Y:S06]  /*8070*/  BAR.SYNC.DEFER_BLOCKING 0x1, 0x80 ;  /* 0x0042000000007b1d */ /* 0x004fec0000010000 */
[----:B------:R-:W-:Y:S05]  /*8080*/  @P0 BRA `(.L_x_136) ;  /* 0x00000000003c0947 */ /* 0x000fea0003800000 */
[----:B------:R-:W2:Y:S01]  /*8090*/  LDCU.64 UR6, c[0x0][0x348] ;  /* 0x00006900ff0677ac */ /* 0x000ea20008000a00 */
[----:B------:R-:W-:Y:S01]  /*80a0*/  UIADD3 UR4, UPT, UPT, UR44, 0x2300, URZ ;  /* 0x000023002c047890 */ /* 0x000fe2000fffe0ff */
[----:B------:R-:W-:Y:S01]  /*80b0*/  UMOV UR51, UR36 ;  /* 0x0000002400337c82 */ /* 0x000fe20008000000 */
[----:B------:R-:W-:Y:S02]  /*80c0*/  UIADD3 UR9, UPT, UPT, UR49, 0x40, URZ ;  /* 0x0000004031097890 */ /* 0x000fe4000fffe0ff */
[----:B------:R-:W-:Y:S02]  /*80d0*/  UIADD3 UR8, UPT, UPT, UR44, 0x2b00, URZ ;  /* 0x00002b002c087890 */ /* 0x000fe4000fffe0ff */
[----:B------:R-:W-:Y:S01]  /*80e0*/  MOV R88, UR4 ;  /* 0x0000000400587c02 */ /* 0x000fe20008000f00 */
[----:B------:R-:W-:Y:S01]  /*80f0*/  UMOV UR10, UR50 ;  /* 0x00000032000a7c82 */ /* 0x000fe20008000000 */
[----:B------:R-:W-:Y:S02]  /*8100*/  UMOV UR11, UR36 ;  /* 0x00000024000b7c82 */ /* 0x000fe40008000000 */
[----:B------:R-:W-:Y:S01]  /*8110*/  R2UR UR48, R88 ;  /* 0x00000000583072ca */ /* 0x000fe200000e0000 */
[----:B--2---:R-:W-:Y:S04]  /*8120*/  UIADD3 UR4, UP0, UPT, UR6, 0x680, URZ ;  /* 0x0000068006047890 */ /* 0x004fe8000ff1e0ff */
[----:B------:R-:W-:Y:S09]  /*8130*/  UIADD3.X UR5, UPT, UPT, URZ, UR7, URZ, UP0, !UPT ;  /* 0x00000007ff057290 */ /* 0x000ff200087fe4ff */
[----:B------:R2:W-:Y:S01]  /*8140*/  UTMASTG.3D [UR48], [UR4] ;  /* 0x00000030040073b5 */ /* 0x0005e20008010000 */
[----:B------:R2:W-:Y:S01]  /*8150*/  UTMASTG.3D [UR8], [UR4] ;  /* 0x00000008040073b5 */ /* 0x0005e20008010000 */
[----:B------:R0:W-:Y:S01]  /*8160*/  UTMACMDFLUSH ;  /* 0x00000000000079b7 */ /* 0x0001e20000000000 */
[----:B--2---:R-:W-:Y:S04]  /*8170*/  DEPBAR.LE SB0, 0x1 ;  /* 0x000080400000791a */ /* 0x004fe80000000000 */
.L_x_136:
[----:B------:R-:W-:Y:S05]  /*8180*/  BSYNC.RECONVERGENT B0 ;  /* 0x0000000000007941 */ /* 0x000fea0003800200 */
.L_x_135:
[----:B------:R-:W-:Y:S06]  /*8190*/  BAR.SYNC.DEFER_BLOCKING 0x1, 0x80 ;  /* 0x0042000000007b1d */ /* 0x000fec0000010000 */
[----:B------:R-:W2:Y:S01]  /*81a0*/  @P6 SYNCS.PHASECHK.TRANS64.TRYWAIT P0, [R3+URZ+0x1a0], R4 ;  /* 0x0001a004030065a7 */ /* 0x000ea200080011ff */
[----:B------:R-:W-:Y:S01]  /*81b0*/  BSSY B1, `(.L_x_137) ;  /* 0x000001f000017945 */ /* 0x000fe20003800000 */
[----:B--2---:R-:W-:Y:S03]  /*81c0*/  @P6 SEL R43, RZ, 0x1, !P0 ;  /* 0x00000001ff2b6807 */ /* 0x004fe60004000000 */
[----:B------:R-:W-:Y:S05]  /*81d0*/  @!P6 BRA `(.L_x_138) ;  /* 0x000000000070e947 */ /* 0x000fea0003800000 */
[----:B------:R-:W-:Y:S01]  /*81e0*/  ISETP.NE.AND P1, PT, R56, RZ, PT ;  /* 0x000000ff3800720c */ /* 0x000fe20003f25270 */
[----:B------:R-:W-:Y:S01]  /*81f0*/  BSSY B0, `(.L_x_139) ;  /* 0x0000008000007945 */ /* 0x000fe20003800000 */
[----:B------:R-:W-:Y:S11]  /*8200*/  ISETP.NE.AND P0, PT, R43, RZ, PT ;  /* 0x000000ff2b00720c */ /* 0x000ff60003f05270 */
[----:B------:R-:W-:Y:S04]  /*8210*/  @P1 IMAD R2, R85, 0x1000, R2 ;  /* 0x0000100055021824 */ /* 0x000fe800078e0202 */
[----:B------:R-:W-:Y:S01]  /*8220*/  @P1 IMAD.IADD R4, R0, 0x1, R2 ;  /* 0x0000000100041824 */ /* 0x000fe200078e0202 */
[----:B------:R-:W-:Y:S06]  /*8230*/  @P0 BRA `(.L_x_140) ;  /* 0x00000000000c0947 */ /* 0x000fec0003800000 */
[----:B------:R-:W-:Y:S04]  /*8240*/  SHF.L.U32 R0, R84, 0x1f, RZ ;  /* 0x0000001f54007819 */ /* 0x000fe800000006ff */
[----:B------:R-:W2:Y:S02]  /*8250*/  SYNCS.PHASECHK.TRANS64.TRYWAIT P0, [R3+URZ+0x1a0], R0 ;  /* 0x0001a000030075a7 */ /* 0x000ea400080011ff */
[----:B--2---:R-:W-:Y:S05]  /*8260*/  @!P0 BRA `(.L_x_141) ;  /* 0x0000002000388947 */ /* 0x004fea0003800000 */
.L_x_140:
[----:B------:R-:W-:Y:S05]  /*8270*/  BSYNC B0 ;  /* 0x0000000000007941 */ /* 0x000fea0003800000 */
.L_x_139:
[----:B------:R-:W-:Y:S01]  /*8280*/  ISETP.NE.AND P0, PT, R56, RZ, PT ;  /* 0x000000ff3800720c */ /* 0x000fe20003f05270 */
[----:B--2---:R-:W-:Y:S02]  /*8290*/  VIADD R3, R3, 0x1b0 ;  /* 0x000001b003037836 */ /* 0x004fe40000000000 */
[----:B------:R-:W-:Y:S02]  /*82a0*/  IMAD.U32 R0, RZ, RZ, UR45 ;  /* 0x0000002dff007e24 */ /* 0x000fe4000f8e00ff */
[----:B------:R-:W-:Y:S03]  /*82b0*/  VIADD R85, R85, 0x1 ;  /* 0x0000000155557836 */ /* 0x000fe60000000000 */
[----:B------:R-:W-:Y:S05]  /*82c0*/  PRMT R0, R0, 0x654, R3 ;  /* 0x0000065400007816 */ /* 0x000fea0000000003 */
[----:B------:R2:W3:Y:S04]  /*82d0*/  @P0 LDS.128 R44, [R2+0x300] ;  /* 0x00030000022c0984 */ /* 0x0004e80000000c00 */
[----:B------:R2:W4:Y:S01]  /*82e0*/  @P0 LDS.128 R48, [R4+0x300] ;  /* 0x0003000004300984 */ /* 0x0005220000000c00 */
        /* <DEDUP_REMOVED lines=10> */
[----:B--23--:R-:W-:Y:S02]  /*8390*/  LOP3.LUT R84, R84, R0, RZ, 0x3c, !PT ;  /* 0x0000000054547212 */ /* 0x00cfe400078e3cff */
.L_x_138:
[----:B------:R-:W-:Y:S05]  /*83a0*/  BSYNC B1 ;  /* 0x0000000000017941 */ /* 0x000fea0003800000 */
.L_x_137:
[----:B------:R-:W-:Y:S05]  /*83b0*/  VIADD R0, R39, 0x20 ;  /* 0x0000002027007836 */ /* 0x000fea0000000000 */
[----:B------:R-:W-:Y:S04]  /*83c0*/  SHF.R.U32.HI R0, RZ, 0x15, R0 ;  /* 0x00000015ff007819 */ /* 0x000fe80000011600 */
[----:B------:R-:W-:Y:S11]  /*83d0*/  LOP3.LUT P0, RZ, R0, 0x3, R81, 0x48, !PT ;  /* 0x0000000300ff7812 */ /* 0x000ff60007804851 */
[----:B------:R-:W-:Y:S02]  /*83e0*/  @!UPT UIADD3 URZ, UPT, UPT, URZ, URZ, URZ ;  /* 0x000000fffffff290 */ /* 0x000fe4000fffe0ff */
[----:B------:R-:W-:Y:S05]  /*83f0*/  @!P0 BRA `(.L_x_142) ;  /* 0x0000000000408947 */ /* 0x000fea0003800000 */
[----:B------:R-:W2:Y:S01]  /*8400*/  LDCU.64 UR8, c[0x4][0x70] ;  /* 0x01000e00ff0877ac */ /* 0x000ea20008000a00 */
[----:B------:R-:W-:Y:S01]  /*8410*/  MOV R3, 0x0 ;  /* 0x0000000000037802 */ /* 0x000fe20000000f00 */
[----:B------:R-:W-:Y:S02]  /*8420*/  HFMA2 R12, -RZ, RZ, 0, 5.9604644775390625e-08 ;  /* 0x00000001ff0c7431 */ /* 0x000fe400000001ff */
[----:B------:R-:W-:Y:S02]  /*8430*/  IMAD.MOV.U32 R8, RZ, RZ, 0x192 ;  /* 0x00000192ff087424 */ /* 0x000fe400078e00ff */
[----:B------:R-:W-:Y:S01]  /*8440*/  IMAD.MOV.U32 R13, RZ, RZ, RZ ;  /* 0x000000ffff0d7224 */ /* 0x000fe200078e00ff */
[----:B------:R-:W3:Y:S01]  /*8450*/  LDCU.64 UR6, c[0x4][0x78] ;  /* 0x01000f00ff0677ac */ /* 0x000ee20008000a00 */
[----:B------:R-:W1:Y:S01]  /*8460*/  LDC.64 R2, c[0x4][R3] ;  /* 0x0100000003027b82 */ /* 0x000e620000000a00 */
[----:B------:R-:W5:Y:S01]  /*8470*/  LDCU.64 UR4, c[0x4][0x10] ;  /* 0x01000200ff0477ac */ /* 0x000f620008000a00 */
[----:B--2---:R-:W-:Y:S01]  /*8480*/  MOV R5, UR9 ;  /* 0x0000000900057c02 */ /* 0x004fe20008000f00 */
[----:B------:R-:W-:Y:S01]  /*8490*/  IMAD.U32 R4, RZ, RZ, UR8 ;  /* 0x00000008ff047e24 */ /* 0x000fe2000f8e00ff */
[----:B---3--:R-:W-:Y:S01]  /*84a0*/  MOV R7, UR7 ;  /* 0x0000000700077c02 */ /* 0x008fe20008000f00 */
[----:B------:R-:W-:Y:S01]  /*84b0*/  IMAD.U32 R6, RZ, RZ, UR6 ;  /* 0x00000006ff067e24 */ /* 0x000fe2000f8e00ff */
[----:B-----5:R-:W-:Y:S01]  /*84c0*/  MOV R11, UR5 ;  /* 0x00000005000b7c02 */ /* 0x020fe20008000f00 */
[----:B------:R-:W-:Y:S02]  /*84d0*/  IMAD.U32 R10, RZ, RZ, UR4 ;  /* 0x00000004ff0a7e24 */ /* 0x000fe4000f8e00ff */
[----:B------:R-:W-:Y:S07]  /*84e0*/  LEPC R20, `(.L_x_142) ;  /* 0x000000001014794e */ /* 0x000fee0000000000 */
[----:B-1--4-:R-:W-:Y:S05]  /*84f0*/  CALL.ABS.NOINC R2 ;  /* 0x0000000002007343 */ /* 0x012fea0003c00000 */
.L_x_142:
[----:B------:R-:W-:Y:S01]  /*8500*/  ISETP.NE.AND P0, PT, R89, RZ, PT ;  /* 0x000000ff5900720c */ /* 0x000fe20003f05270 */
[----:B------:R-:W-:Y:S05]  /*8510*/  WARPSYNC.ALL ;  /* 0x0000000000007948 */ /* 0x000fea0003800000 */
[----:B------:R-:W-:Y:S01]  /*8520*/  R2UR UR4, R39 ;  /* 0x00000000270472ca */ /* 0x000fe200000e0000 */
[----:B------:R-:W-:Y:S01]  /*8530*/  IMAD.U32 R64, R46, 0x10000, RZ ;  /* 0x000100002e407824 */ /* 0x000fe200078e00ff */
[----:B------:R-:W-:Y:S01]  /*8540*/  SHF.L.U32 R41, R44, 0x10, RZ ;  /* 0x000000102c297819 */ /* 0x000fe200000006ff */
[----:B----4-:R-:W-:Y:S01]  /*8550*/  IMAD.U32 R63, R48, 0x10000, RZ ;  /* 0x00010000303f7824 */ /* 0x010fe200078e00ff */
[----:B------:R-:W-:Y:S01]  /*8560*/  PRMT R39, R44, 0x8880, RZ ;  /* 0x000088802c277816 */ /* 0x000fe200000000ff */
[----:B-1----:R-:W-:Y:S01]  /*8570*/  IMAD.U32 R53, R50, 0x10000, RZ ;  /* 0x0001000032357824 */ /* 0x002fe200078e00ff */
[----:B------:R-:W-:Y:S01]  /*8580*/  SHF.L.U32 R42, R44, 0x8, RZ ;  /* 0x000000082c2a7819 */ /* 0x000fe200000006ff */
[----:B------:R-:W-:Y:S01]  /*8590*/  BSSY.RECONVERGENT B0, `(.L_x_143) ;  /* 0x00000a1000007945 */ /* 0x000fe20003800200 */
[----:B------:R-:W-:Y:S02]  /*85a0*/  SHF.R.S32.HI R41, RZ, 0x18, R41 ;  /* 0x00000018ff297819 */ /* 0x000fe40000011429 */
[----:B------:R-:W-:Y:S02]  /*85b0*/  SHF.R.S32.HI R42, RZ, 0x18, R42 ;  /* 0x00000018ff2a7819 */ /* 0x000fe4000001142a */
[----:B------:R-:W-:Y:S01]  /*85c0*/  SHF.R.S32.HI R43, RZ, 0x18, R44 ;  /* 0x00000018ff2b7819 */ /* 0x000fe2000001142c */
[----:B------:R-:W1:Y:S01]  /*85d0*/  LDTM.x32 R4, tmem[UR4+0x20] ;  /* 0x00002004000479ee */ /* 0x000e6200082c0000 */
[----:B------:R-:W-:Y:S01]  /*85e0*/  NOP ;  /* 0x0000000000007918 */ /* 0x000fe20000000000 */
[----:B------:R-:W-:Y:S02]  /*85f0*/  IADD3 R82, PT, PT, R82, 0x210, RZ ;  /* 0x0000021052527810 */ /* 0x000fe40007ffe0ff */
[C---:B------:R-:W-:Y:S02]  /*8600*/  PRMT R69, R45.reuse, 0x8880, RZ ;  /* 0x000088802d457816 */ /* 0x040fe400000000ff */
[----:B------:R-:W-:Y:S02]  /*8610*/  LOP3.LUT R82, R82, 0xfefffff8, RZ, 0xc0, !PT ;  /* 0xfefffff852527812 */ /* 0x000fe400078ec0ff */
[----:B------:R-:W-:Y:S02]  /*8620*/  SHF.L.U32 R68, R45, 0x10, RZ ;  /* 0x000000102d447819 */ /* 0x000fe400000006ff */
[----:B-1----:R1:W-:Y:S01]  /*8630*/  SYNCS.ARRIVE.TRANS64.RED.A1T0 RZ, [R82+URZ], RZ ;  /* 0x000000ff52ff79a7 */ /* 0x0023e200081004ff */
[----:B------:R-:W-:Y:S02]  /*8640*/  SHF.R.S32.HI R44, RZ, 0x18, R45 ;  /* 0x00000018ff2c7819 */ /* 0x000fe4000001142d */
[----:B------:R-:W-:Y:S02]  /*8650*/  PRMT R66, R46, 0x8880, RZ ;  /* 0x000088802e427816 */ /* 0x000fe400000000ff */
[C---:B------:R-:W-:Y:S02]  /*8660*/  PRMT R60, R47.reuse, 0x8880, RZ ;  /* 0x000088802f3c7816 */ /* 0x040fe400000000ff */
[C---:B------:R-:W-:Y:S02]  /*8670*/  SHF.L.U32 R59, R47.reuse, 0x10, RZ ;  /* 0x000000102f3b7819 */ /* 0x040fe400000006ff */
[----:B------:R-:W-:Y:S02]  /*8680*/  SHF.L.U32 R58, R47, 0x8, RZ ;  /* 0x000000082f3a7819 */ /* 0x000fe400000006ff */
[C---:B------:R-:W-:Y:S02]  /*8690*/  PRMT R65, R48.reuse, 0x8880, RZ ;  /* 0x0000888030417816 */ /* 0x040fe400000000ff */
[----:B------:R-:W-:Y:S01]  /*86a0*/  SHF.L.U32 R62, R48, 0x8, RZ ;  /* 0x00000008303e7819 */ /* 0x000fe200000006ff */
[C---:B------:R-:W-:Y:S01]  /*86b0*/  IMAD R0, R38.reuse, R4, RZ ;  /* 0x0000000426007224 */ /* 0x040fe200078e02ff */
[----:B------:R-:W-:Y:S01]  /*86c0*/  SHF.R.S32.HI R4, RZ, 0x18, R68 ;  /* 0x00000018ff047819 */ /* 0x000fe20000011444 */
[C---:B------:R-:W-:Y:S01]  /*86d0*/  IMAD R2, R38.reuse, R5, RZ ;  /* 0x0000000526027224 */ /* 0x040fe200078e02ff */
[C---:B------:R-:W-:Y:S01]  /*86e0*/  PRMT R57, R49.reuse, 0x8880, RZ ;  /* 0x0000888031397816 */ /* 0x040fe200000000ff */
[C---:B------:R-:W-:Y:S01]  /*86f0*/  IMAD R3, R38.reuse, R6, RZ ;  /* 0x0000000626037224 */ /* 0x040fe200078e02ff */
[----:B------:R-:W-:Y:S01]  /*8700*/  SHF.L.U32 R56, R49, 0x10, RZ ;  /* 0x0000001031387819 */ /* 0x000fe200000006ff */
[----:B------:R-:W-:Y:S01]  /*8710*/  IMAD R0, R39, R40, R0 ;  /* 0x0000002827007224 */ /* 0x000fe200078e0200 */
[----:B------:R-:W-:Y:S01]  /*8720*/  MOV R39, R66 ;  /* 0x0000004200277202 */ /* 0x000fe20000000f00 */
[----:B------:R-:W-:Y:S01]  /*8730*/  IMAD R7, R38, R7, RZ ;  /* 0x0000000726077224 */ /* 0x000fe200078e02ff */
[----:B------:R-:W-:Y:S01]  /*8740*/  SHF.L.U32 R55, R49, 0x8, RZ ;  /* 0x0000000831377819 */ /* 0x000fe200000006ff */
[-C--:B------:R-:W-:Y:S01]  /*8750*/  IMAD R2, R41, R40.reuse, R2 ;  /* 0x0000002829027224 */ /* 0x080fe200078e0202 */
[----:B------:R-:W-:Y:S01]  /*8760*/  SHF.R.S32.HI R41, RZ, 0x18, R48 ;  /* 0x00000018ff297819 */ /* 0x000fe20000011430 */
[-C--:B------:R-:W-:Y:S01]  /*8770*/  IMAD R3, R42, R40.reuse, R3 ;  /* 0x000000282a037224 */ /* 0x080fe200078e0203 */
[----:B------:R-:W-:Y:S01]  /*8780*/  SHF.L.U32 R48, R51, 0x8, RZ ;  /* 0x0000000833307819 */ /* 0x000fe200000006ff */
[----:B------:R-:W-:Y:S01]  /*8790*/  IMAD R7, R43, R40, R7 ;  /* 0x000000282b077224 */ /* 0x000fe200078e0207 */
[----:B------:R-:W-:Y:S01]  /*87a0*/  SHF.L.U32 R67, R45, 0x8, RZ ;  /* 0x000000082d437819 */ /* 0x000fe200000006ff */
[C---:B------:R-:W-:Y:S01]  /*87b0*/  IMAD R8, R38.reuse, R8, RZ ;  /* 0x0000000826087224 */ /* 0x040fe200078e02ff */
[----:B------:R-:W-:Y:S01]  /*87c0*/  SHF.R.S32.HI R45, RZ, 0x18, R46 ;  /* 0x00000018ff2d7819 */ /* 0x000fe2000001142e */
[----:B------:R-:W-:Y:S01]  /*87d0*/  IMAD R9, R38, R9, RZ ;  /* 0x0000000926097224 */ /* 0x000fe200078e02ff */
[----:B------:R-:W-:Y:S01]  /*87e0*/  SHF.L.U32 R61, R46, 0x8, RZ ;  /* 0x000000082e3d7819 */ /* 0x000fe200000006ff */
[C---:B------:R-:W-:Y:S01]  /*87f0*/  IMAD R10, R38.reuse, R10, RZ ;  /* 0x0000000a260a7224 */ /* 0x040fe200078e02ff */
[----:B------:R-:W-:Y:S01]  /*8800*/  SHF.R.S32.HI R46, RZ, 0x18, R47 ;  /* 0x00000018ff2e7819 */ /* 0x000fe2000001142f */
[C---:B------:R-:W-:Y:S01]  /*8810*/  IMAD R11, R38.reuse, R11, RZ ;  /* 0x0000000b260b7224 */ /* 0x040fe200078e02ff */
[----:B------:R-:W-:Y:S01]  /*8820*/  SHF.R.S32.HI R42, RZ, 0x18, R49 ;  /* 0x00000018ff2a7819 */ /* 0x000fe20000011431 */
[----:B------:R-:W-:Y:S01]  /*8830*/  IMAD R6, R38, R15, RZ ;  /* 0x0000000f26067224 */ /* 0x000fe200078e02ff */
[----:B------:R-:W-:Y:S01]  /*8840*/  PRMT R54, R50, 0x8880, RZ ;  /* 0x0000888032367816 */ /* 0x000fe200000000ff */
[----:B------:R-:W-:Y:S01]  /*8850*/  IMAD R15, R38, R20, RZ ;  /* 0x00000014260f7224 */ /* 0x000fe200078e02ff */
[----:B------:R-:W-:Y:S01]  /*8860*/  SHF.L.U32 R52, R50, 0x8, RZ ;  /* 0x0000000832347819 */ /* 0x000fe200000006ff */
[C---:B------:R-:W-:Y:S01]  /*8870*/  IMAD R20, R38.reuse, R25, RZ ;  /* 0x0000001926147224 */ /* 0x040fe200078e02ff */
[----:B------:R-:W-:Y:S01]  /*8880*/  SHF.R.S32.HI R43, RZ, 0x18, R50 ;  /* 0x00000018ff2b7819 */ /* 0x000fe20000011432 */
[C---:B------:R-:W-:Y:S01]  /*8890*/  IMAD R25, R38.reuse, R30, RZ ;  /* 0x0000001e26197224 */ /* 0x040fe200078e02ff */
[C---:B------:R-:W-:Y:S01]  /*88a0*/  PRMT R50, R51.reuse, 0x8880, RZ ;  /* 0x0000888033327816 */ /* 0x040fe200000000ff */
[C---:B------:R-:W-:Y:S01]  /*88b0*/  IMAD R30, R38.reuse, R35, RZ ;  /* 0x00000023261e7224 */ /* 0x040fe200078e02ff */
[----:B------:R-:W-:Y:S02]  /*88c0*/  SHF.L.U32 R49, R51, 0x10, RZ ;  /* 0x0000001033317819 */ /* 0x000fe400000006ff */
[----:B------:R-:W-:Y:S02]  /*88d0*/  SHF.R.S32.HI R47, RZ, 0x18, R51 ;  /* 0x00000018ff2f7819 */ /* 0x000fe40000011433 */
[----:B------:R-:W-:Y:S01]  /*88e0*/  I2IP.S8.S32.SAT R51, R7, R3, RZ ;  /* 0x0000000307337239 */ /* 0x000fe200000014ff */
[----:B------:R-:W-:Y:S01]  /*88f0*/  IMAD.MOV.U32 R3, RZ, RZ, R69 ;  /* 0x000000ffff037224 */ /* 0x000fe200078e0045 */
[----:B------:R-:W-:Y:S01]  /*8900*/  SHF.R.S32.HI R5, RZ, 0x18, R67 ;  /* 0x00000018ff057819 */ /* 0x000fe20000011443 */
[----:B------:R-:W-:Y:S01]  /*8910*/  IMAD R7, R38, R16, RZ ;  /* 0x0000001026077224 */ /* 0x000fe200078e02ff */
[----:B------:R-:W-:Y:S01]  /*8920*/  IADD3 R36, PT, PT, R36, 0x1, RZ ;  /* 0x0000000124247810 */ /* 0x000fe20007ffe0ff */
[-C--:B------:R-:W-:Y:S02]  /*8930*/  IMAD R8, R3, R40.reuse, R8 ;  /* 0x0000002803087224 */ /* 0x080fe400078e0208 */
[-C--:B------:R-:W-:Y:S02]  /*8940*/  IMAD R9, R4, R40.reuse, R9 ;  /* 0x0000002804097224 */ /* 0x080fe400078e0209 */
[-C--:B------:R-:W-:Y:S02]  /*8950*/  IMAD R10, R5, R40.reuse, R10 ;  /* 0x00000028050a7224 */ /* 0x080fe400078e020a */
[----:B------:R-:W-:Y:S02]  /*8960*/  IMAD R11, R44, R40, R11 ;  /* 0x000000282c0b7224 */ /* 0x000fe400078e020b */
[C---:B------:R-:W-:Y:S02]  /*8970*/  IMAD R3, R38.reuse, R12, RZ ;  /* 0x0000000c26037224 */ /* 0x040fe400078e02ff */
[C---:B------:R-:W-:Y:S01]  /*8980*/  IMAD R12, R38.reuse, R17, RZ ;  /* 0x00000011260c7224 */ /* 0x040fe200078e02ff */
[----:B------:R-:W-:Y:S01]  /*8990*/  I2IP.S8.S32.SAT R11, R11, R10, RZ ;  /* 0x0000000a0b0b7239 */ /* 0x000fe200000014ff */
[C---:B------:R-:W-:Y:S01]  /*89a0*/  IMAD R17, R38.reuse, R22, RZ ;  /* 0x0000001626117224 */ /* 0x040fe200078e02ff */
[----:B------:R-:W-:Y:S01]  /*89b0*/  SHF.R.S32.HI R10, RZ, 0x18, R64 ;  /* 0x00000018ff0a7819 */ /* 0x000fe20000011440 */
[C---:B------:R-:W-:Y:S02]  /*89c0*/  IMAD R22, R38.reuse, R27, RZ ;  /* 0x0000001b26167224 */ /* 0x040fe400078e02ff */
[----:B------:R-:W-:Y:S01]  /*89d0*/  IMAD R27, R38, R32, RZ ;  /* 0x00000020261b7224 */ /* 0x000fe200078e02ff */
[----:B------:R-:W-:Y:S01]  /*89e0*/  I2IP.S8.S32.SAT R32, R2, R0, R51 ;  /* 0x0000000002207239 */ /* 0x000fe20000001433 */
[C---:B------:R-:W-:Y:S01]  /*89f0*/  IMAD R4, R38.reuse, R13, RZ ;  /* 0x0000000d26047224 */ /* 0x040fe200078e02ff */
[----:B------:R-:W-:Y:S01]  /*8a00*/  SHF.R.S32.HI R0, RZ, 0x18, R61 ;  /* 0x00000018ff007819 */ /* 0x000fe2000001143d */
[C---:B------:R-:W-:Y:S01]  /*8a10*/  IMAD R5, R38.reuse, R14, RZ ;  /* 0x0000000e26057224 */ /* 0x040fe200078e02ff */
[----:B------:R-:W-:Y:S01]  /*8a20*/  MOV R2, R60 ;  /* 0x0000003c00027202 */ /* 0x000fe20000000f00 */
[C---:B------:R-:W-:Y:S02]  /*8a30*/  IMAD R13, R38.reuse, R18, RZ ;  /* 0x00000012260d7224 */ /* 0x040fe400078e02ff */
[----:B------:R-:W-:Y:S02]  /*8a40*/  IMAD R3, R39, R40, R3 ;  /* 0x0000002827037224 */ /* 0x000fe400078e0203 */
[C---:B------:R-:W-:Y:S02]  /*8a50*/  IMAD R18, R38.reuse, R23, RZ ;  /* 0x0000001726127224 */ /* 0x040fe400078e02ff */
[----:B------:R-:W-:Y:S02]  /*8a60*/  IMAD R23, R38, R28, RZ ;  /* 0x0000001c26177224 */ /* 0x000fe400078e02ff */
[----:B------:R-:W-:Y:S02]  /*8a70*/  IMAD R4, R10, R40, R4 ;  /* 0x000000280a047224 */ /* 0x000fe400078e0204 */
[----:B------:R-:W-:Y:S01]  /*8a80*/  IMAD R28, R38, R33, RZ ;  /* 0x00000021261c7224 */ /* 0x000fe200078e02ff */
[----:B------:R-:W-:Y:S01]  /*8a90*/  I2IP.S8.S32.SAT R33, R9, R8, R11 ;  /* 0x0000000809217239 */ /* 0x000fe2000000140b */
[-C--:B------:R-:W-:Y:S01]  /*8aa0*/  IMAD R5, R0, R40.reuse, R5 ;  /* 0x0000002800057224 */ /* 0x080fe200078e0205 */
[----:B------:R-:W-:Y:S01]  /*8ab0*/  SHF.R.S32.HI R8, RZ, 0x18, R59 ;  /* 0x00000018ff087819 */ /* 0x000fe2000001143b */
[-C--:B------:R-:W-:Y:S01]  /*8ac0*/  IMAD R6, R45, R40.reuse, R6 ;  /* 0x000000282d067224 */ /* 0x080fe200078e0206 */
[----:B------:R-:W-:Y:S01]  /*8ad0*/  SHF.R.S32.HI R9, RZ, 0x18, R58 ;  /* 0x00000018ff097819 */ /* 0x000fe2000001143a */
[-C--:B------:R-:W-:Y:S01]  /*8ae0*/  IMAD R7, R2, R40.reuse, R7 ;  /* 0x0000002802077224 */ /* 0x080fe200078e0207 */
[----:B------:R-:W-:Y:S01]  /*8af0*/  MOV R0, R65 ;  /* 0x0000004100007202 */ /* 0x000fe20000000f00 */
[----:B------:R-:W-:Y:S01]  /*8b00*/  IMAD R14, R38, R19, RZ ;  /* 0x00000013260e7224 */ /* 0x000fe200078e02ff */
[----:B------:R-:W-:Y:S01]  /*8b10*/  I2IP.S8.S32.SAT R5, R6, R5, RZ ;  /* 0x0000000506057239 */ /* 0x000fe200000014ff */
[-C--:B------:R-:W-:Y:S01]  /*8b20*/  IMAD R12, R8, R40.reuse, R12 ;  /* 0x00000028080c7224 */ /* 0x080fe200078e020c */
[----:B------:R-:W-:Y:S01]  /*8b30*/  SHF.R.S32.HI R2, RZ, 0x18, R63 ;  /* 0x00000018ff027819 */ /* 0x000fe2000001143f */
[-C--:B------:R-:W-:Y:S01]  /*8b40*/  IMAD R13, R9, R40.reuse, R13 ;  /* 0x00000028090d7224 */ /* 0x080fe200078e020d */
[----:B------:R-:W-:Y:S01]  /*8b50*/  SHF.R.S32.HI R8, RZ, 0x18, R62 ;  /* 0x00000018ff087819 */ /* 0x000fe2000001143e */
[----:B------:R-:W-:Y:S02]  /*8b60*/  IMAD R16, R38, R21, RZ ;  /* 0x0000001526107224 */ /* 0x000fe400078e02ff */
[-C--:B------:R-:W-:Y:S02]  /*8b70*/  IMAD R14, R46, R40.reuse, R14 ;  /* 0x000000282e0e7224 */ /* 0x080fe400078e020e */
[-C--:B------:R-:W-:Y:S02]  /*8b80*/  IMAD R15, R0, R40.reuse, R15 ;  /* 0x00000028000f7224 */ /* 0x080fe400078e020f */
[----:B------:R-:W-:Y:S01]  /*8b90*/  IMAD R16, R2, R40, R16 ;  /* 0x0000002802107224 */ /* 0x000fe200078e0210 */
[----:B------:R-:W-:Y:S01]  /*8ba0*/  I2IP.S8.S32.SAT R13, R14, R13, RZ ;  /* 0x0000000d0e0d7239 */ /* 0x000fe200000014ff */
[C---:B------:R-:W-:Y:S01]  /*8bb0*/  IMAD R19, R38.reuse, R24, RZ ;  /* 0x0000001826137224 */ /* 0x040fe200078e02ff */
[----:B------:R-:W-:Y:S01]  /*8bc0*/  SHF.R.S32.HI R2, RZ, 0x18, R56 ;  /* 0x00000018ff027819 */ /* 0x000fe20000011438 */
[----:B------:R-:W-:Y:S01]  /*8bd0*/  IMAD R24, R38, R29, RZ ;  /* 0x0000001d26187224 */ /* 0x000fe200078e02ff */
[----:B------:R-:W-:Y:S01]  /*8be0*/  I2IP.S8.S32.SAT R35, R12, R7, R13 ;  /* 0x000000070c237239 */ /* 0x000fe2000000140d */
[----:B------:R-:W-:Y:S02]  /*8bf0*/  IMAD R17, R8, R40, R17 ;  /* 0x0000002808117224 */ /* 0x000fe400078e0211 */
[----:B------:R-:W-:Y:S02]  /*8c00*/  IMAD.MOV.U32 R0, RZ, RZ, R57 ;  /* 0x000000ffff007224 */ /* 0x000fe400078e0039 */
[----:B------:R-:W-:Y:S01]  /*8c10*/  IMAD R29, R38, R34, RZ ;  /* 0x00000022261d7224 */ /* 0x000fe200078e02ff */
[----:B------:R-:W-:Y:S01]  /*8c20*/  I2IP.S8.S32.SAT R34, R4, R3, R5 ;  /* 0x0000000304227239 */ /* 0x000fe20000001405 */
[-C--:B------:R-:W-:Y:S01]  /*8c30*/  IMAD R18, R41, R40.reuse, R18 ;  /* 0x0000002829127224 */ /* 0x080fe200078e0212 */
[----:B------:R-:W-:Y:S01]  /*8c40*/  SHF.R.S32.HI R3, RZ, 0x18, R55 ;  /* 0x00000018ff037819 */ /* 0x000fe20000011437 */
[----:B------:R-:W-:Y:S01]  /*8c50*/  IMAD R19, R0, R40, R19 ;  /* 0x0000002800137224 */ /* 0x000fe200078e0213 */
[----:B------:R-:W-:Y:S01]  /*8c60*/  MOV R0, R54 ;  /* 0x0000003600007202 */ /* 0x000fe20000000f00 */
[----:B------:R1:W-:Y:S01]  /*8c70*/  STS.128 [R78+UR44+0x3300], R32 ;  /* 0x003300204e007988 */ /* 0x0003e20008000c2c */
        /* <DEDUP_REMOVED lines=8> */
[----:B------:R-:W-:Y:S01]  /*8d00*/  I2IP.S8.S32.SAT R16, R16, R15, R17 ;  /* 0x0000000f10107239 */ /* 0x000fe20000001411 */
[-C--:B------:R-:W-:Y:S01]  /*8d10*/  IMAD R23, R0, R40.reuse, R23 ;  /* 0x0000002800177224 */ /* 0x080fe200078e0217 */
[----:B------:R-:W-:Y:S01]  /*8d20*/  SHF.R.S32.HI R0, RZ, 0x18, R52 ;  /* 0x00000018ff007819 */ /* 0x000fe20000011434 */
[----:B------:R-:W-:Y:S01]  /*8d30*/  IMAD R24, R2, R40, R24 ;  /* 0x0000002802187224 */ /* 0x000fe200078e0218 */
[----:B------:R-:W-:Y:S01]  /*8d40*/  MOV R2, R50 ;  /* 0x0000003200027202 */ /* 0x000fe20000000f00 */
[----:B------:R-:W-:Y:S01]  /*8d50*/  IMAD R26, R38, R31, RZ ;  /* 0x0000001f261a7224 */ /* 0x000fe200078e02ff */
[----:B------:R-:W-:Y:S01]  /*8d60*/  I2IP.S8.S32.SAT R17, R22, R21, RZ ;  /* 0x0000001516117239 */ /* 0x000fe200000014ff */
[-C--:B------:R-:W-:Y:S02]  /*8d70*/  IMAD R25, R0, R40.reuse, R25 ;  /* 0x0000002800197224 */ /* 0x080fe400078e0219 */
[-C--:B------:R-:W-:Y:S01]  /*8d80*/  IMAD R26, R43, R40.reuse, R26 ;  /* 0x000000282b1a7224 */ /* 0x080fe200078e021a */
[----:B------:R-:W-:Y:S01]  /*8d90*/  I2IP.S8.S32.SAT R17, R20, R19, R17 ;  /* 0x0000001314117239 */ /* 0x000fe20000001411 */
[-C--:B------:R-:W-:Y:S02]  /*8da0*/  IMAD R27, R2, R40.reuse, R27 ;  /* 0x00000028021b7224 */ /* 0x080fe400078e021b */
[-C--:B------:R-:W-:Y:S01]  /*8db0*/  IMAD R28, R3, R40.reuse, R28 ;  /* 0x00000028031c7224 */ /* 0x080fe200078e021c */
[----:B------:R-:W-:Y:S01]  /*8dc0*/  I2IP.S8.S32.SAT R18, R26, R25, RZ ;  /* 0x000000191a127239 */ /* 0x000fe200000014ff */
[-C--:B------:R-:W-:Y:S02]  /*8dd0*/  IMAD R29, R4, R40.reuse, R29 ;  /* 0x00000028041d7224 */ /* 0x080fe400078e021d */
[----:B------:R-:W-:Y:S01]  /*8de0*/  IMAD R30, R47, R40, R30 ;  /* 0x000000282f1e7224 */ /* 0x000fe200078e021e */
[----:B------:R-:W-:Y:S04]  /*8df0*/  I2IP.S8.S32.SAT R18, R24, R23, R18 ;  /* 0x0000001718127239 */ /* 0x000fe80000001412 */
[----:B------:R-:W-:Y:S04]  /*8e00*/  I2IP.S8.S32.SAT R29, R30, R29, RZ ;  /* 0x0000001d1e1d7239 */ /* 0x000fe800000014ff */
[----:B------:R-:W-:Y:S05]  /*8e10*/  I2IP.S8.S32.SAT R19, R28, R27, R29 ;  /* 0x0000001b1c137239 */ /* 0x000fea000000141d */
        /* <DEDUP_REMOVED lines=10> */
[----:B------:R-:W-:Y:S02]  /*8ec0*/  UIADD3 UR13, UPT, UPT, UR49, 0x20, URZ ;  /* 0x00000020310d7890 */ /* 0x000fe4000fffe0ff */
[----:B------:R-:W-:Y:S01]  /*8ed0*/  UIADD3 UR12, UPT, UPT, UR44, 0x3300, URZ ;  /* 0x000033002c0c7890 */ /* 0x000fe2000fffe0ff */
[----:B------:R-:W-:Y:S01]  /*8ee0*/  UMOV UR14, UR50 ;  /* 0x00000032000e7c82 */ /* 0x000fe20008000000 */
[----:B------:R-:W-:Y:S01]  /*8ef0*/  UMOV UR15, UR36 ;  /* 0x00000024000f7c82 */ /* 0x000fe20008000000 */
[----:B------:R-:W-:Y:S02]  /*8f00*/  UIADD3 UR9, UPT, UPT, UR49, 0x60, URZ ;  /* 0x0000006031097890 */ /* 0x000fe4000fffe0ff */
[----:B------:R-:W-:Y:S01]  /*8f10*/  UIADD3 UR8, UPT, UPT, UR44, 0x3b00, URZ ;  /* 0x00003b002c087890 */ /* 0x000fe2000fffe0ff */
[----:B------:R-:W-:Y:S01]  /*8f20*/  UMOV UR10, UR50 ;  /* 0x00000032000a7c82 */ /* 0x000fe20008000000 */
[----:B------:R-:W-:Y:S01]  /*8f30*/  UMOV UR11, UR36 ;  /* 0x00000024000b7c82 */ /* 0x000fe20008000000 */
[----:B--2---:R-:W-:Y:S04]  /*8f40*/  UIADD3 UR4, UP0, UPT, UR6, 0x680, URZ ;  /* 0x0000068006047890 */ /* 0x004fe8000ff1e0ff */
[----:B------:R-:W-:Y:S09]  /*8f50*/  UIADD3.X UR5, UPT, UPT, URZ, UR7, URZ, UP0, !UPT ;  /* 0x00000007ff057290 */ /* 0x000ff200087fe4ff */
[----:B------:R2:W-:Y:S01]  /*8f60*/  UTMASTG.3D [UR12], [UR4] ;  /* 0x0000000c040073b5 */ /* 0x0005e20008010000 */
[----:B------:R2:W-:Y:S01]  /*8f70*/  UTMASTG.3D [UR8], [UR4] ;  /* 0x00000008040073b5 */ /* 0x0005e20008010000 */
[----:B------:R0:W-:Y:S01]  /*8f80*/  UTMACMDFLUSH ;  /* 0x00000000000079b7 */ /* 0x0001e20000000000 */
[----:B--2---:R-:W-:Y:S04]  /*8f90*/  DEPBAR.LE SB0, 0x1 ;  /* 0x000080400000791a */ /* 0x004fe80000000000 */
.L_x_144:
[----:B------:R-:W-:Y:S05]  /*8fa0*/  BSYNC.RECONVERGENT B0 ;  /* 0x0000000000007941 */ /* 0x000fea0003800200 */
.L_x_143:
[----:B------:R-:W-:Y:S01]  /*8fb0*/  BAR.SYNC.DEFER_BLOCKING 0x1, 0x80 ;  /* 0x0042000000007b1d */ /* 0x000fe20000010000 */
[----:B------:R-:W-:Y:S01]  /*8fc0*/  ISETP.NE.AND P0, PT, R83, 0x2, PT ;  /* 0x000000025300780c */ /* 0x000fe20003f05270 */
[----:B------:R-:W-:Y:S01]  /*8fd0*/  UISETP.NE.AND UP0, UPT, UR46, URZ, UPT ;  /* 0x000000ff2e00728c */ /* 0x000fe2000bf05270 */
[----:B------:R-:W-:Y:S01]  /*8fe0*/  ISETP.NE.AND P1, PT, R36, 0x4, PT ;  /* 0x000000042400780c */ /* 0x000fe20003f25270 */
[----:B------:R-:W-:Y:S01]  /*8ff0*/  UIADD3 UR28, UPT, UPT, UR37, UR62, URZ ;  /* 0x0000003e251c7290 */ /* 0x000fe2000fffe0ff */
[----:B------:R-:W-:Y:S01]  /*9000*/  SEL R2, RZ, 0x1, P0 ;  /* 0x00000001ff027807 */ /* 0x000fe20000000000 */
[----:B------:R-:W-:Y:S01]  /*9010*/  UIADD3 UR20, UPT, UPT, UR38, UR61, URZ ;  /* 0x0000003d26147290 */ /* 0x000fe2000fffe0ff */
[----:B------:R-:W-:Y:S02]  /*9020*/  SEL R0, RZ, 0x1, P1 ;  /* 0x00000001ff007807 */ /* 0x000fe40000800000 */
[----:B------:R-:W-:Y:S02]  /*9030*/  LOP3.LUT R86, R86, R2, RZ, 0x3c, !PT ;  /* 0x0000000256567212 */ /* 0x000fe400078e3cff */
[----:B------:R-:W-:Y:S02]  /*9040*/  LOP3.LUT R87, R87, R0, RZ, 0x3c, !PT ;  /* 0x0000000057577212 */ /* 0x000fe400078e3cff */
[----:B------:R-:W-:Y:S02]  /*9050*/  SEL R83, R83, RZ, P0 ;  /* 0x000000ff53537207 */ /* 0x000fe40000000000 */
[----:B------:R-:W-:Y:S01]  /*9060*/  SEL R36, R36, RZ, P1 ;  /* 0x000000ff24247207 */ /* 0x000fe20000800000 */
[----:B------:R-:W-:Y:S01]  /*9070*/  UMOV UR36, UR59 ;  /* 0x0000003b00247c82 */ /* 0x000fe20008000000 */
[----:B------:R-:W-:Y:S05]  /*9080*/  BRA.U UP0, `(.L_x_145) ;  /* 0xffffffd500747547 */ /* 0x000fea000b83ffff */
[----:B------:R-:W-:Y:S05]  /*9090*/  EXIT ;  /* 0x000000000000794d */ /* 0x000fea0003800000 */
.L_x_25:
[----:B--2---:R2:W3:Y:S02]  /*90a0*/  SYNCS.PHASECHK.TRANS64.TRYWAIT P0, [R0+URZ+0x240], R2 ;  /* 0x00024002000075a7 */ /* 0x0044e400080011ff */
[----:B---3--:R-:W-:Y:S05]  /*90b0*/  @!P0 NANOSLEEP.SYNCS 0x989680 ;  /* 0x009896800000895d */ /* 0x008fea0003900000 */
[----:B------:R-:W3:Y:S02]  /*90c0*/  @!P0 SYNCS.PHASECHK.TRANS64 P0, [R0+URZ+0x240], R2 ;  /* 0x00024002000085a7 */ /* 0x000ee400080010ff */
[----:B---3--:R-:W-:Y:S05]  /*90d0*/  @!P0 BRA `(.L_x_25) ;  /* 0xfffffffc00f08947 */ /* 0x008fea000383ffff */
[----:B------:R-:W-:Y:S05]  /*90e0*/  BRA `(.L_x_146) ;  /* 0xffffff8c009c7947 */ /* 0x000fea000383ffff */
.L_x_28:
[----:B-1----:R-:W-:-:S07]  /*90f0*/  MOV R0, UR33 ;  /* 0x0000002100007c02 */ /* 0x002fce0008000f00 */
.L_x_147:
[----:B-1----:R1:W2:Y:S02]  /*9100*/  SYNCS.PHASECHK.TRANS64.TRYWAIT P0, [R0+URZ+0xd0], R3 ;  /* 0x0000d003000075a7 */ /* 0x0022a400080011ff */
[----:B--2---:R-:W-:Y:S05]  /*9110*/  @!P0 NANOSLEEP.SYNCS 0x989680 ;  /* 0x009896800000895d */ /* 0x004fea0003900000 */
[----:B------:R-:W2:Y:S02]  /*9120*/  @!P0 SYNCS.PHASECHK.TRANS64 P0, [R0+URZ+0xd0], R3 ;  /* 0x0000d003000085a7 */ /* 0x000ea400080010ff */
[----:B--2---:R-:W-:Y:S05]  /*9130*/  @!P0 BRA `(.L_x_147) ;  /* 0xfffffffc00f08947 */ /* 0x004fea000383ffff */
[----:B------:R-:W-:Y:S05]  /*9140*/  BRA `(.L_x_27) ;  /* 0xffffff8c00f47947 */ /* 0x000fea000383ffff */
.L_x_35:
[----:B-1----:R-:W-:-:S07]  /*9150*/  MOV R0, UR17 ;  /* 0x0000001100007c02 */ /* 0x002fce0008000f00 */
.L_x_148:
[----:B-1----:R1:W2:Y:S02]  /*9160*/  SYNCS.PHASECHK.TRANS64.TRYWAIT P0, [R0+URZ+0xd0], R3 ;  /* 0x0000d003000075a7 */ /* 0x0022a400080011ff */
[----:B--2---:R-:W-:Y:S05]  /*9170*/  @!P0 NANOSLEEP.SYNCS 0x989680 ;  /* 0x009896800000895d */ /* 0x004fea0003900000 */
[----:B------:R-:W2:Y:S02]  /*9180*/  @!P0 SYNCS.PHASECHK.TRANS64 P0, [R0+URZ+0xd0], R3 ;  /* 0x0000d003000085a7 */ /* 0x000ea400080010ff */
[----:B--2---:R-:W-:Y:S05]  /*9190*/  @!P0 BRA `(.L_x_148) ;  /* 0xfffffffc00f08947 */ /* 0x004fea000383ffff */
[----:B------:R-:W-:Y:S05]  /*91a0*/  BRA `(.L_x_34) ;  /* 0xffffff9000bc7947 */ /* 0x000fea000383ffff */
.L_x_40:
[----:B-1----:R1:W2:Y:S02]  /*91b0*/  SYNCS.PHASECHK.TRANS64.TRYWAIT P0, [R3+URZ+0x1d0], R0 ;  /* 0x0001d000030075a7 */ /* 0x0022a400080011ff */
[----:B--2---:R-:W-:Y:S05]  /*91c0*/  @!P0 NANOSLEEP.SYNCS 0x989680 ;  /* 0x009896800000895d */ /* 0x004fea0003900000 */
[----:B------:R-:W2:Y:S02]  /*91d0*/  @!P0 SYNCS.PHASECHK.TRANS64 P0, [R3+URZ+0x1d0], R0 ;  /* 0x0001d000030085a7 */ /* 0x000ea400080010ff */
[----:B--2---:R-:W-:Y:S05]  /*91e0*/  @!P0 BRA `(.L_x_40) ;  /* 0xfffffffc00f08947 */ /* 0x004fea000383ffff */
[----:B------:R-:W-:Y:S05]  /*91f0*/  BRA `(.L_x_149) ;  /* 0xffffff94006c7947 */ /* 0x000fea000383ffff */
.L_x_44:
[----:B------:R-:W-:-:S07]  /*9200*/  MOV R0, UR4 ;  /* 0x0000000400007c02 */ /* 0x000fce0008000f00 */
.L_x_150:
[----:B-1----:R1:W2:Y:S02]  /*9210*/  SYNCS.PHASECHK.TRANS64.TRYWAIT P0, [R0+URZ], R2 ;  /* 0x00000002000075a7 */ /* 0x0022a400080011ff */
[----:B--2---:R-:W-:Y:S05]  /*9220*/  @!P0 NANOSLEEP.SYNCS 0x989680 ;  /* 0x009896800000895d */ /* 0x004fea0003900000 */
[----:B------:R-:W2:Y:S02]  /*9230*/  @!P0 SYNCS.PHASECHK.TRANS64 P0, [R0+URZ], R2 ;  /* 0x00000002000085a7 */ /* 0x000ea400080010ff */
[----:B--2---:R-:W-:Y:S05]  /*9240*/  @!P0 BRA `(.L_x_150) ;  /* 0xfffffffc00f08947 */ /* 0x004fea000383ffff */
[----:B------:R-:W-:Y:S05]  /*9250*/  BRA `(.L_x_151) ;  /* 0xffffff9c00107947 */ /* 0x000fea000383ffff */
.L_x_45:
[----:B------:R-:W-:-:S07]  /*9260*/  MOV R0, UR5 ;  /* 0x0000000500007c02 */ /* 0x000fce0008000f00 */
.L_x_152:
[----:B-1----:R1:W2:Y:S02]  /*9270*/  SYNCS.PHASECHK.TRANS64.TRYWAIT P0, [R0+URZ], R3 ;  /* 0x00000003000075a7 */ /* 0x0022a400080011ff */
[----:B--2---:R-:W-:Y:S05]  /*9280*/  @!P0 NANOSLEEP.SYNCS 0x989680 ;  /* 0x009896800000895d */ /* 0x004fea0003900000 */
[----:B------:R-:W2:Y:S02]  /*9290*/  @!P0 SYNCS.PHASECHK.TRANS64 P0, [R0+URZ], R3 ;  /* 0x00000003000085a7 */ /* 0x000ea400080010ff */
[----:B--2---:R-:W-:Y:S05]  /*92a0*/  @!P0 BRA `(.L_x_152) ;  /* 0xfffffffc00f08947 */ /* 0x004fea000383ffff */
[----:B------:R-:W-:Y:S05]  /*92b0*/  BRA `(.L_x_153) ;  /* 0xffffff9c001c7947 */ /* 0x000fea000383ffff */
.L_x_46:
[----:B------:R-:W-:-:S07]  /*92c0*/  MOV R0, UR5 ;  /* 0x0000000500007c02 */ /* 0x000fce0008000f00 */
.L_x_154:
[----:B-1----:R1:W2:Y:S02]  /*92d0*/  SYNCS.PHASECHK.TRANS64.TRYWAIT P0, [R0+URZ], R3 ;  /* 0x00000003000075a7 */ /* 0x0022a400080011ff */
[----:B--2---:R-:W-:Y:S05]  /*92e0*/  @!P0 NANOSLEEP.SYNCS 0x989680 ;  /* 0x009896800000895d */ /* 0x004fea0003900000 */
[----:B------:R-:W2:Y:S02]  /*92f0*/  @!P0 SYNCS.PHASECHK.TRANS64 P0, [R0+URZ], R3 ;  /* 0x00000003000085a7 */ /* 0x000ea400080010ff */
[----:B--2---:R-:W-:Y:S05]  /*9300*/  @!P0 BRA `(.L_x_154) ;  /* 0xfffffffc00f08947 */ /* 0x004fea000383ffff */
[----:B------:R-:W-:Y:S05]  /*9310*/  BRA `(.L_x_155) ;  /* 0xffffff9c00287947 */ /* 0x000fea000383ffff */
.L_x_47:
[----:B------:R-:W-:-:S07]  /*9320*/  MOV R0, UR5 ;  /* 0x0000000500007c02 */ /* 0x000fce0008000f00 */
.L_x_156:
[----:B-1----:R1:W2:Y:S02]  /*9330*/  SYNCS.PHASECHK.TRANS64.TRYWAIT P0, [R0+URZ], R3 ;  /* 0x00000003000075a7 */ /* 0x0022a400080011ff */
[----:B--2---:R-:W-:Y:S05]  /*9340*/  @!P0 NANOSLEEP.SYNCS 0x989680 ;  /* 0x009896800000895d */ /* 0x004fea0003900000 */
[----:B------:R-:W2:Y:S02]  /*9350*/  @!P0 SYNCS.PHASECHK.TRANS64 P0, [R0+URZ], R3 ;  /* 0x00000003000085a7 */ /* 0x000ea400080010ff */
[----:B--2---:R-:W-:Y:S05]  /*9360*/  @!P0 BRA `(.L_x_156) ;  /* 0xfffffffc00f08947 */ /* 0x004fea000383ffff */
[----:B------:R-:W-:Y:S05]  /*9370*/  BRA `(.L_x_157) ;  /* 0xffffff9c00347947 */ /* 0x000fea000383ffff */
.L_x_48:
[----:B------:R-:W-:-:S07]  /*9380*/  MOV R0, UR5 ;  /* 0x0000000500007c02 */ /* 0x000fce0008000f00 */
.L_x_158:
[----:B-1----:R1:W2:Y:S02]  /*9390*/  SYNCS.PHASECHK.TRANS64.TRYWAIT P0, [R0+URZ], R3 ;  /* 0x00000003000075a7 */ /* 0x0022a400080011ff */
[----:B--2---:R-:W-:Y:S05]  /*93a0*/  @!P0 NANOSLEEP.SYNCS 0x989680 ;  /* 0x009896800000895d */ /* 0x004fea0003900000 */
[----:B------:R-:W2:Y:S02]  /*93b0*/  @!P0 SYNCS.PHASECHK.TRANS64 P0, [R0+URZ], R3 ;  /* 0x00000003000085a7 */ /* 0x000ea400080010ff */
[----:B--2---:R-:W-:Y:S05]  /*93c0*/  @!P0 BRA `(.L_x_158) ;  /* 0xfffffffc00f08947 */ /* 0x004fea000383ffff */
[----:B------:R-:W-:Y:S05]  /*93d0*/  BRA `(.L_x_159) ;  /* 0xffffff9c00407947 */ /* 0x000fea000383ffff */
.L_x_49:
[----:B------:R-:W-:-:S07]  /*93e0*/  MOV R0, UR5 ;  /* 0x0000000500007c02 */ /* 0x000fce0008000f00 */
.L_x_160:
[----:B-1----:R1:W2:Y:S02]  /*93f0*/  SYNCS.PHASECHK.TRANS64.TRYWAIT P0, [R0+URZ], R3 ;  /* 0x00000003000075a7 */ /* 0x0022a400080011ff */
[----:B--2---:R-:W-:Y:S05]  /*9400*/  @!P0 NANOSLEEP.SYNCS 0x989680 ;  /* 0x009896800000895d */ /* 0x004fea0003900000 */
[----:B------:R-:W2:Y:S02]  /*9410*/  @!P0 SYNCS.PHASECHK.TRANS64 P0, [R0+URZ], R3 ;  /* 0x00000003000085a7 */ /* 0x000ea400080010ff */
[----:B--2---:R-:W-:Y:S05]  /*9420*/  @!P0 BRA `(.L_x_160) ;  /* 0xfffffffc00f08947 */ /* 0x004fea000383ffff */
[----:B------:R-:W-:Y:S05]  /*9430*/  BRA `(.L_x_161) ;  /* 0xffffff9c004c7947 */ /* 0x000fea000383ffff */
.L_x_50:
[----:B------:R-:W-:-:S07]  /*9440*/  MOV R0, UR5 ;  /* 0x0000000500007c02 */ /* 0x000fce0008000f00 */
.L_x_162:
[----:B-1----:R1:W2:Y:S02]  /*9450*/  SYNCS.PHASECHK.TRANS64.TRYWAIT P0, [R0+URZ], R3 ;  /* 0x00000003000075a7 */ /* 0x0022a400080011ff */
[----:B--2---:R-:W-:Y:S05]  /*9460*/  @!P0 NANOSLEEP.SYNCS 0x989680 ;  /* 0x009896800000895d */ /* 0x004fea0003900000 */
[----:B------:R-:W2:Y:S02]  /*9470*/  @!P0 SYNCS.PHASECHK.TRANS64 P0, [R0+URZ], R3 ;  /* 0x00000003000085a7 */ /* 0x000ea400080010ff */
[----:B--2---:R-:W-:Y:S05]  /*9480*/  @!P0 BRA `(.L_x_162) ;  /* 0xfffffffc00f08947 */ /* 0x004fea000383ffff */
[----:B------:R-:W-:Y:S05]  /*9490*/  BRA `(.L_x_163) ;  /* 0xffffff9c00587947 */ /* 0x000fea000383ffff */
.L_x_51:
[----:B------:R-:W-:-:S07]  /*94a0*/  MOV R0, UR5 ;  /* 0x0000000500007c02 */ /* 0x000fce0008000f00 */
.L_x_164:
[----:B-1----:R1:W2:Y:S02]  /*94b0*/  SYNCS.PHASECHK.TRANS64.TRYWAIT P0, [R0+URZ], R3 ;  /* 0x00000003000075a7 */ /* 0x0022a400080011ff */
[----:B--2---:R-:W-:Y:S05]  /*94c0*/  @!P0 NANOSLEEP.SYNCS 0x989680 ;  /* 0x009896800000895d */ /* 0x004fea0003900000 */
[----:B------:R-:W2:Y:S02]  /*94d0*/  @!P0 SYNCS.PHASECHK.TRANS64 P0, [R0+URZ], R3 ;  /* 0x00000003000085a7 */ /* 0x000ea400080010ff */
[----:B--2---:R-:W-:Y:S05]  /*94e0*/  @!P0 BRA `(.L_x_164) ;  /* 0xfffffffc00f08947 */ /* 0x004fea000383ffff */
[----:B------:R-:W-:Y:S05]  /*94f0*/  BRA `(.L_x_165) ;  /* 0xffffff9c00647947 */ /* 0x000fea000383ffff */
.L_x_52:
[----:B------:R-:W-:-:S07]  /*9500*/  MOV R0, UR5 ;  /* 0x0000000500007c02 */ /* 0x000fce0008000f00 */
.L_x_166:
[----:B-1----:R1:W2:Y:S02]  /*9510*/  SYNCS.PHASECHK.TRANS64.TRYWAIT P0, [R0+URZ], R3 ;  /* 0x00000003000075a7 */ /* 0x0022a400080011ff */
[----:B--2---:R-:W-:Y:S05]  /*9520*/  @!P0 NANOSLEEP.SYNCS 0x989680 ;  /* 0x009896800000895d */ /* 0x004fea0003900000 */
[----:B------:R-:W2:Y:S02]  /*9530*/  @!P0 SYNCS.PHASECHK.TRANS64 P0, [R0+URZ], R3 ;  /* 0x00000003000085a7 */ /* 0x000ea400080010ff */
[----:B--2---:R-:W-:Y:S05]  /*9540*/  @!P0 BRA `(.L_x_166) ;  /* 0xfffffffc00f08947 */ /* 0x004fea000383ffff */
[----:B------:R-:W-:Y:S05]  /*9550*/  BRA `(.L_x_167) ;  /* 0xffffff9c00707947 */ /* 0x000fea000383ffff */
.L_x_53:
[----:B------:R-:W-:-:S07]  /*9560*/  MOV R0, UR5 ;  /* 0x0000000500007c02 */ /* 0x000fce0008000f00 */
.L_x_168:
[----:B-1----:R1:W2:Y:S02]  /*9570*/  SYNCS.PHASECHK.TRANS64.TRYWAIT P0, [R0+URZ], R3 ;  /* 0x00000003000075a7 */ /* 0x0022a400080011ff */
[----:B--2---:R-:W-:Y:S05]  /*9580*/  @!P0 NANOSLEEP.SYNCS 0x989680 ;  /* 0x009896800000895d */ /* 0x004fea0003900000 */
[----:B------:R-:W2:Y:S02]  /*9590*/  @!P0 SYNCS.PHASECHK.TRANS64 P0, [R0+URZ], R3 ;  /* 0x00000003000085a7 */ /* 0x000ea400080010ff */
[----:B--2---:R-:W-:Y:S05]  /*95a0*/  @!P0 BRA `(.L_x_168) ;  /* 0xfffffffc00f08947 */ /* 0x004fea000383ffff */
[----:B------:R-:W-:Y:S05]  /*95b0*/  BRA `(.L_x_169) ;  /* 0xffffff9c007c7947 */ /* 0x000fea000383ffff */
.L_x_54:
[----:B------:R-:W-:-:S07]  /*95c0*/  MOV R0, UR5 ;  /* 0x0000000500007c02 */ /* 0x000fce0008000f00 */
.L_x_170:
[----:B-1----:R1:W2:Y:S02]  /*95d0*/  SYNCS.PHASECHK.TRANS64.TRYWAIT P0, [R0+URZ], R3 ;  /* 0x00000003000075a7 */ /* 0x0022a400080011ff */
[----:B--2---:R-:W-:Y:S05]  /*95e0*/  @!P0 NANOSLEEP.SYNCS 0x989680 ;  /* 0x009896800000895d */ /* 0x004fea0003900000 */
[----:B------:R-:W2:Y:S02]  /*95f0*/  @!P0 SYNCS.PHASECHK.TRANS64 P0, [R0+URZ], R3 ;  /* 0x00000003000085a7 */ /* 0x000ea400080010ff */
[----:B--2---:R-:W-:Y:S05]  /*9600*/  @!P0 BRA `(.L_x_170) ;  /* 0xfffffffc00f08947 */ /* 0x004fea000383ffff */
[----:B------:R-:W-:Y:S05]  /*9610*/  BRA `(.L_x_171) ;  /* 0xffffff9c00887947 */ /* 0x000fea000383ffff */
.L_x_55:
[----:B------:R-:W-:-:S07]  /*9620*/  MOV R0, UR5 ;  /* 0x0000000500007c02 */ /* 0x000fce0008000f00 */
.L_x_172:
[----:B-1----:R1:W2:Y:S02]  /*9630*/  SYNCS.PHASECHK.TRANS64.TRYWAIT P0, [R0+URZ], R3 ;  /* 0x00000003000075a7 */ /* 0x0022a400080011ff */
[----:B--2---:R-:W-:Y:S05]  /*9640*/  @!P0 NANOSLEEP.SYNCS 0x989680 ;  /* 0x009896800000895d */ /* 0x004fea0003900000 */
[----:B------:R-:W2:Y:S02]  /*9650*/  @!P0 SYNCS.PHASECHK.TRANS64 P0, [R0+URZ], R3 ;  /* 0x00000003000085a7 */ /* 0x000ea400080010ff */
[----:B--2---:R-:W-:Y:S05]  /*9660*/  @!P0 BRA `(.L_x_172) ;  /* 0xfffffffc00f08947 */ /* 0x004fea000383ffff */
[----:B------:R-:W-:Y:S05]  /*9670*/  BRA `(.L_x_173) ;  /* 0xffffff9c00947947 */ /* 0x000fea000383ffff */
.L_x_56:
[----:B------:R-:W-:-:S07]  /*9680*/  MOV R0, UR5 ;  /* 0x0000000500007c02 */ /* 0x000fce0008000f00 */
.L_x_174:
[----:B-1----:R1:W2:Y:S02]  /*9690*/  SYNCS.PHASECHK.TRANS64.TRYWAIT P0, [R0+URZ], R3 ;  /* 0x00000003000075a7 */ /* 0x0022a400080011ff */
[----:B--2---:R-:W-:Y:S05]  /*96a0*/  @!P0 NANOSLEEP.SYNCS 0x989680 ;  /* 0x009896800000895d */ /* 0x004fea0003900000 */
[----:B------:R-:W2:Y:S02]  /*96b0*/  @!P0 SYNCS.PHASECHK.TRANS64 P0, [R0+URZ], R3 ;  /* 0x00000003000085a7 */ /* 0x000ea400080010ff */
[----:B--2---:R-:W-:Y:S05]  /*96c0*/  @!P0 BRA `(.L_x_174) ;  /* 0xfffffffc00f08947 */ /* 0x004fea000383ffff */
[----:B------:R-:W-:Y:S05]  /*96d0*/  BRA `(.L_x_175) ;  /* 0xffffff9c00a07947 */ /* 0x000fea000383ffff */
.L_x_57:
[----:B------:R-:W-:-:S07]  /*96e0*/  MOV R0, UR5 ;  /* 0x0000000500007c02 */ /* 0x000fce0008000f00 */
.L_x_176:
[----:B-1----:R1:W2:Y:S02]  /*96f0*/  SYNCS.PHASECHK.TRANS64.TRYWAIT P0, [R0+URZ], R3 ;  /* 0x00000003000075a7 */ /* 0x0022a400080011ff */
[----:B--2---:R-:W-:Y:S05]  /*9700*/  @!P0 NANOSLEEP.SYNCS 0x989680 ;  /* 0x009896800000895d */ /* 0x004fea0003900000 */
[----:B------:R-:W2:Y:S02]  /*9710*/  @!P0 SYNCS.PHASECHK.TRANS64 P0, [R0+URZ], R3 ;  /* 0x00000003000085a7 */ /* 0x000ea400080010ff */
[----:B--2---:R-:W-:Y:S05]  /*9720*/  @!P0 BRA `(.L_x_176) ;  /* 0xfffffffc00f08947 */ /* 0x004fea000383ffff */
[----:B------:R-:W-:Y:S05]  /*9730*/  BRA `(.L_x_177) ;  /* 0xffffff9c00ac7947 */ /* 0x000fea000383ffff */
.L_x_58:
[----:B------:R-:W-:-:S07]  /*9740*/  MOV R0, UR5 ;  /* 0x0000000500007c02 */ /* 0x000fce0008000f00 */
.L_x_178:
[----:B-1----:R1:W2:Y:S02]  /*9750*/  SYNCS.PHASECHK.TRANS64.TRYWAIT P0, [R0+URZ], R3 ;  /* 0x00000003000075a7 */ /* 0x0022a400080011ff */
[----:B--2---:R-:W-:Y:S05]  /*9760*/  @!P0 NANOSLEEP.SYNCS 0x989680 ;  /* 0x009896800000895d */ /* 0x004fea0003900000 */
[----:B------:R-:W2:Y:S02]  /*9770*/  @!P0 SYNCS.PHASECHK.TRANS64 P0, [R0+URZ], R3 ;  /* 0x00000003000085a7 */ /* 0x000ea400080010ff */
[----:B--2---:R-:W-:Y:S05]  /*9780*/  @!P0 BRA `(.L_x_178) ;  /* 0xfffffffc00f08947 */ /* 0x004fea000383ffff */
[----:B------:R-:W-:Y:S05]  /*9790*/  BRA `(.L_x_179) ;  /* 0xffffff9c00b87947 */ /* 0x000fea000383ffff */
.L_x_59:
[----:B------:R-:W-:-:S07]  /*97a0*/  MOV R0, UR5 ;  /* 0x0000000500007c02 */ /* 0x000fce0008000f00 */
.L_x_180:
[----:B-1----:R1:W2:Y:S02]  /*97b0*/  SYNCS.PHASECHK.TRANS64.TRYWAIT P0, [R0+URZ], R3 ;  /* 0x00000003000075a7 */ /* 0x0022a400080011ff */
[----:B--2---:R-:W-:Y:S05]  /*97c0*/  @!P0 NANOSLEEP.SYNCS 0x989680 ;  /* 0x009896800000895d */ /* 0x004fea0003900000 */
[----:B------:R-:W2:Y:S02]  /*97d0*/  @!P0 SYNCS.PHASECHK.TRANS64 P0, [R0+URZ], R3 ;  /* 0x00000003000085a7 */ /* 0x000ea400080010ff */
[----:B--2---:R-:W-:Y:S05]  /*97e0*/  @!P0 BRA `(.L_x_180) ;  /* 0xfffffffc00f08947 */ /* 0x004fea000383ffff */
[----:B------:R-:W-:Y:S05]  /*97f0*/  BRA `(.L_x_181) ;  /* 0xffffff9c00c47947 */ /* 0x000fea000383ffff */
.L_x_60:
[----:B------:R-:W-:-:S07]  /*9800*/  MOV R0, UR5 ;  /* 0x0000000500007c02 */ /* 0x000fce0008000f00 */
.L_x_182:
[----:B-1----:R1:W2:Y:S02]  /*9810*/  SYNCS.PHASECHK.TRANS64.TRYWAIT P0, [R0+URZ], R3 ;  /* 0x00000003000075a7 */ /* 0x0022a400080011ff */
[----:B--2---:R-:W-:Y:S05]  /*9820*/  @!P0 NANOSLEEP.SYNCS 0x989680 ;  /* 0x009896800000895d */ /* 0x004fea0003900000 */
[----:B------:R-:W2:Y:S02]  /*9830*/  @!P0 SYNCS.PHASECHK.TRANS64 P0, [R0+URZ], R3 ;  /* 0x00000003000085a7 */ /* 0x000ea400080010ff */
[----:B--2---:R-:W-:Y:S05]  /*9840*/  @!P0 BRA `(.L_x_182) ;  /* 0xfffffffc00f08947 */ /* 0x004fea000383ffff */
[----:B------:R-:W-:Y:S05]  /*9850*/  BRA `(.L_x_183) ;  /* 0xffffff9c00d07947 */ /* 0x000fea000383ffff */
.L_x_61:
[----:B------:R-:W-:-:S07]  /*9860*/  MOV R0, UR5 ;  /* 0x0000000500007c02 */ /* 0x000fce0008000f00 */
.L_x_184:
[----:B-1----:R1:W2:Y:S02]  /*9870*/  SYNCS.PHASECHK.TRANS64.TRYWAIT P0, [R0+URZ], R3 ;  /* 0x00000003000075a7 */ /* 0x0022a400080011ff */
[----:B--2---:R-:W-:Y:S05]  /*9880*/  @!P0 NANOSLEEP.SYNCS 0x989680 ;  /* 0x009896800000895d */ /* 0x004fea0003900000 */
[----:B------:R-:W2:Y:S02]  /*9890*/  @!P0 SYNCS.PHASECHK.TRANS64 P0, [R0+URZ], R3 ;  /* 0x00000003000085a7 */ /* 0x000ea400080010ff */
[----:B--2---:R-:W-:Y:S05]  /*98a0*/  @!P0 BRA `(.L_x_184) ;  /* 0xfffffffc00f08947 */ /* 0x004fea000383ffff */
[----:B------:R-:W-:Y:S05]  /*98b0*/  BRA `(.L_x_185) ;  /* 0xffffff9c00dc7947 */ /* 0x000fea000383ffff */
.L_x_62:
[----:B------:R-:W-:-:S07]  /*98c0*/  MOV R0, UR5 ;  /* 0x0000000500007c02 */ /* 0x000fce0008000f00 */
.L_x_186:
[----:B-1----:R1:W2:Y:S02]  /*98d0*/  SYNCS.PHASECHK.TRANS64.TRYWAIT P0, [R0+URZ], R3 ;  /* 0x00000003000075a7 */ /* 0x0022a400080011ff */
[----:B--2---:R-:W-:Y:S05]  /*98e0*/  @!P0 NANOSLEEP.SYNCS 0x989680 ;  /* 0x009896800000895d */ /* 0x004fea0003900000 */
[----:B------:R-:W2:Y:S02]  /*98f0*/  @!P0 SYNCS.PHASECHK.TRANS64 P0, [R0+URZ], R3 ;  /* 0x00000003000085a7 */ /* 0x000ea400080010ff */
[----:B--2---:R-:W-:Y:S05]  /*9900*/  @!P0 BRA `(.L_x_186) ;  /* 0xfffffffc00f08947 */ /* 0x004fea000383ffff */
[----:B------:R-:W-:Y:S05]  /*9910*/  BRA `(.L_x_187) ;  /* 0xffffff9c00e87947 */ /* 0x000fea000383ffff */
.L_x_63:
[----:B------:R-:W-:-:S07]  /*9920*/  MOV R0, UR5 ;  /* 0x0000000500007c02 */ /* 0x000fce0008000f00 */
.L_x_188:
[----:B-1----:R1:W2:Y:S02]  /*9930*/  SYNCS.PHASECHK.TRANS64.TRYWAIT P0, [R0+URZ], R3 ;  /* 0x00000003000075a7 */ /* 0x0022a400080011ff */
[----:B--2---:R-:W-:Y:S05]  /*9940*/  @!P0 NANOSLEEP.SYNCS 0x989680 ;  /* 0x009896800000895d */ /* 0x004fea0003900000 */
[----:B------:R-:W2:Y:S02]  /*9950*/  @!P0 SYNCS.PHASECHK.TRANS64 P0, [R0+URZ], R3 ;  /* 0x00000003000085a7 */ /* 0x000ea400080010ff */
[----:B--2---:R-:W-:Y:S05]  /*9960*/  @!P0 BRA `(.L_x_188) ;  /* 0xfffffffc00f08947 */ /* 0x004fea000383ffff */
[----:B------:R-:W-:Y:S05]  /*9970*/  BRA `(.L_x_189) ;  /* 0xffffff9c00f47947 */ /* 0x000fea000383ffff */
.L_x_64:
[----:B------:R-:W-:-:S07]  /*9980*/  MOV R0, UR5 ;  /* 0x0000000500007c02 */ /* 0x000fce0008000f00 */
.L_x_190:
[----:B-1----:R1:W2:Y:S02]  /*9990*/  SYNCS.PHASECHK.TRANS64.TRYWAIT P0, [R0+URZ], R3 ;  /* 0x00000003000075a7 */ /* 0x0022a400080011ff */
[----:B--2---:R-:W-:Y:S05]  /*99a0*/  @!P0 NANOSLEEP.SYNCS 0x989680 ;  /* 0x009896800000895d */ /* 0x004fea0003900000 */
[----:B------:R-:W2:Y:S02]  /*99b0*/  @!P0 SYNCS.PHASECHK.TRANS64 P0, [R0+URZ], R3 ;  /* 0x00000003000085a7 */ /* 0x000ea400080010ff */
[----:B--2---:R-:W-:Y:S05]  /*99c0*/  @!P0 BRA `(.L_x_190) ;  /* 0xfffffffc00f08947 */ /* 0x004fea000383ffff */
[----:B------:R-:W-:Y:S05]  /*99d0*/  BRA `(.L_x_191) ;  /* 0xffffffa000007947 */ /* 0x000fea000383ffff */
.L_x_65:
[----:B------:R-:W-:-:S07]  /*99e0*/  MOV R0, UR5 ;  /* 0x0000000500007c02 */ /* 0x000fce0008000f00 */
.L_x_192:
[----:B-1----:R1:W2:Y:S02]  /*99f0*/  SYNCS.PHASECHK.TRANS64.TRYWAIT P0, [R0+URZ], R3 ;  /* 0x00000003000075a7 */ /* 0x0022a400080011ff */
[----:B--2---:R-:W-:Y:S05]  /*9a00*/  @!P0 NANOSLEEP.SYNCS 0x989680 ;  /* 0x009896800000895d */ /* 0x004fea0003900000 */
[----:B------:R-:W2:Y:S02]  /*9a10*/  @!P0 SYNCS.PHASECHK.TRANS64 P0, [R0+URZ], R3 ;  /* 0x00000003000085a7 */ /* 0x000ea400080010ff */
[----:B--2---:R-:W-:Y:S05]  /*9a20*/  @!P0 BRA `(.L_x_192) ;  /* 0xfffffffc00f08947 */ /* 0x004fea000383ffff */
[----:B------:R-:W-:Y:S05]  /*9a30*/  BRA `(.L_x_193) ;  /* 0xffffffa0000c7947 */ /* 0x000fea000383ffff */
.L_x_66:
[----:B------:R-:W-:-:S07]  /*9a40*/  MOV R0, UR5 ;  /* 0x0000000500007c02 */ /* 0x000fce0008000f00 */
.L_x_194:
[----:B-1----:R1:W2:Y:S02]  /*9a50*/  SYNCS.PHASECHK.TRANS64.TRYWAIT P0, [R0+URZ], R3 ;  /* 0x00000003000075a7 */ /* 0x0022a400080011ff */
[----:B--2---:R-:W-:Y:S05]  /*9a60*/  @!P0 NANOSLEEP.SYNCS 0x989680 ;  /* 0x009896800000895d */ /* 0x004fea0003900000 */
[----:B------:R-:W2:Y:S02]  /*9a70*/  @!P0 SYNCS.PHASECHK.TRANS64 P0, [R0+URZ], R3 ;  /* 0x00000003000085a7 */ /* 0x000ea400080010ff */
[----:B--2---:R-:W-:Y:S05]  /*9a80*/  @!P0 BRA `(.L_x_194) ;  /* 0xfffffffc00f08947 */ /* 0x004fea000383ffff */
[----:B------:R-:W-:Y:S05]  /*9a90*/  BRA `(.L_x_195) ;  /* 0xffffffa000187947 */ /* 0x000fea000383ffff */
.L_x_67:
[----:B------:R-:W-:-:S07]  /*9aa0*/  MOV R0, UR5 ;  /* 0x0000000500007c02 */ /* 0x000fce0008000f00 */
.L_x_196:
[----:B-1----:R1:W2:Y:S02]  /*9ab0*/  SYNCS.PHASECHK.TRANS64.TRYWAIT P0, [R0+URZ], R3 ;  /* 0x00000003000075a7 */ /* 0x0022a400080011ff */
[----:B--2---:R-:W-:Y:S05]  /*9ac0*/  @!P0 NANOSLEEP.SYNCS 0x989680 ;  /* 0x009896800000895d */ /* 0x004fea0003900000 */
[----:B------:R-:W2:Y:S02]  /*9ad0*/  @!P0 SYNCS.PHASECHK.TRANS64 P0, [R0+URZ], R3 ;  /* 0x00000003000085a7 */ /* 0x000ea400080010ff */
[----:B--2---:R-:W-:Y:S05]  /*9ae0*/  @!P0 BRA `(.L_x_196) ;  /* 0xfffffffc00f08947 */ /* 0x004fea000383ffff */
[----:B------:R-:W-:Y:S05]  /*9af0*/  BRA `(.L_x_197) ;  /* 0xffffffa000247947 */ /* 0x000fea000383ffff */
.L_x_68:
[----:B------:R-:W-:-:S07]  /*9b00*/  MOV R0, UR5 ;  /* 0x0000000500007c02 */ /* 0x000fce0008000f00 */
.L_x_198:
[----:B-1----:R1:W2:Y:S02]  /*9b10*/  SYNCS.PHASECHK.TRANS64.TRYWAIT P0, [R0+URZ], R3 ;  /* 0x00000003000075a7 */ /* 0x0022a400080011ff */
[----:B--2---:R-:W-:Y:S05]  /*9b20*/  @!P0 NANOSLEEP.SYNCS 0x989680 ;  /* 0x009896800000895d */ /* 0x004fea0003900000 */
[----:B------:R-:W2:Y:S02]  /*9b30*/  @!P0 SYNCS.PHASECHK.TRANS64 P0, [R0+URZ], R3 ;  /* 0x00000003000085a7 */ /* 0x000ea400080010ff */
[----:B--2---:R-:W-:Y:S05]  /*9b40*/  @!P0 BRA `(.L_x_198) ;  /* 0xfffffffc00f08947 */ /* 0x004fea000383ffff */
[----:B------:R-:W-:Y:S05]  /*9b50*/  BRA `(.L_x_199) ;  /* 0xffffffa000307947 */ /* 0x000fea000383ffff */
.L_x_71:
[----:B-1----:R1:W2:Y:S02]  /*9b60*/  SYNCS.PHASECHK.TRANS64.TRYWAIT P0, [R2+URZ+0x230], R4 ;  /* 0x00023004020075a7 */ /* 0x0022a400080011ff */
[----:B--2---:R-:W-:Y:S05]  /*9b70*/  @!P0 NANOSLEEP.SYNCS 0x989680 ;  /* 0x009896800000895d */ /* 0x004fea0003900000 */
[----:B------:R-:W2:Y:S02]  /*9b80*/  @!P0 SYNCS.PHASECHK.TRANS64 P0, [R2+URZ+0x230], R4 ;  /* 0x00023004020085a7 */ /* 0x000ea400080010ff */
[----:B--2---:R-:W-:Y:S05]  /*9b90*/  @!P0 BRA `(.L_x_71) ;  /* 0xfffffffc00f08947 */ /* 0x004fea000383ffff */
[----:B------:R-:W-:Y:S05]  /*9ba0*/  BRA `(.L_x_200) ;  /* 0xffffffa0008c7947 */ /* 0x000fea000383ffff */
.L_x_72:
[----:B------:R-:W-:-:S07]  /*9bb0*/  MOV R2, UR4 ;  /* 0x0000000400027c02 */ /* 0x000fce0008000f00 */
.L_x_201:
[----:B-1----:R1:W2:Y:S02]  /*9bc0*/  SYNCS.PHASECHK.TRANS64.TRYWAIT P0, [R2+URZ+0x1e0], R5 ;  /* 0x0001e005020075a7 */ /* 0x0022a400080011ff */
[----:B--2---:R-:W-:Y:S05]  /*9bd0*/  @!P0 NANOSLEEP.SYNCS 0x989680 ;  /* 0x009896800000895d */ /* 0x004fea0003900000 */
[----:B------:R-:W2:Y:S02]  /*9be0*/  @!P0 SYNCS.PHASECHK.TRANS64 P0, [R2+URZ+0x1e0], R5 ;  /* 0x0001e005020085a7 */ /* 0x000ea400080010ff */
[----:B--2---:R-:W-:Y:S05]  /*9bf0*/  @!P0 BRA `(.L_x_201) ;  /* 0xfffffffc00f08947 */ /* 0x004fea000383ffff */
[----:B------:R-:W-:Y:S05]  /*9c00*/  BRA `(.L_x_202) ;  /* 0xffffffa0009c7947 */ /* 0x000fea000383ffff */
.L_x_73:
[----:B-1----:R1:W2:Y:S02]  /*9c10*/  SYNCS.PHASECHK.TRANS64.TRYWAIT P1, [R2+URZ+0x1d0], R4 ;  /* 0x0001d004020075a7 */ /* 0x0022a400080211ff */
[----:B--2---:R-:W-:Y:S05]  /*9c20*/  @!P1 NANOSLEEP.SYNCS 0x989680 ;  /* 0x009896800000995d */ /* 0x004fea0003900000 */
[----:B------:R-:W2:Y:S02]  /*9c30*/  @!P1 SYNCS.PHASECHK.TRANS64 P1, [R2+URZ+0x1d0], R4 ;  /* 0x0001d004020095a7 */ /* 0x000ea400080210ff */
[----:B--2---:R-:W-:Y:S05]  /*9c40*/  @!P1 BRA `(.L_x_73) ;  /* 0xfffffffc00f09947 */ /* 0x004fea000383ffff */
[----:B------:R-:W-:Y:S05]  /*9c50*/  BRA `(.L_x_203) ;  /* 0xffffffa000cc7947 */ /* 0x000fea000383ffff */
.L_x_76:
[----:B------:R-:W-:-:S07]  /*9c60*/  MOV R0, UR4 ;  /* 0x0000000400007c02 */ /* 0x000fce0008000f00 */
.L_x_204:
[----:B-1----:R1:W2:Y:S02]  /*9c70*/  SYNCS.PHASECHK.TRANS64.TRYWAIT P0, [R0+URZ+0x1e0], R2 ;  /* 0x0001e002000075a7 */ /* 0x0022a400080011ff */
[----:B--2---:R-:W-:Y:S05]  /*9c80*/  @!P0 NANOSLEEP.SYNCS 0x989680 ;  /* 0x009896800000895d */ /* 0x004fea0003900000 */
[----:B------:R-:W2:Y:S02]  /*9c90*/  @!P0 SYNCS.PHASECHK.TRANS64 P0, [R0+URZ+0x1e0], R2 ;  /* 0x0001e002000085a7 */ /* 0x000ea400080010ff */
[----:B--2---:R-:W-:Y:S05]  /*9ca0*/  @!P0 BRA `(.L_x_204) ;  /* 0xfffffffc00f08947 */ /* 0x004fea000383ffff */
[----:B------:R-:W-:Y:S05]  /*9cb0*/  BRA `(.L_x_75) ;  /* 0xffffffa400207947 */ /* 0x000fea000383ffff */
.L_x_85:
[----:B-1----:R-:W-:-:S04]  /*9cc0*/  MOV R5, UR5 ;  /* 0x0000000500057c02 */ /* 0x002fc80008000f00 */
[----:B------:R1:W2:Y:S03]  /*9cd0*/  SYNCS.PHASECHK.TRANS64.TRYWAIT P0, [R5+URZ+0x8], R6 ;  /* 0x00000806050075a7 */ /* 0x0002a600080011ff */
[----:B--2---:R-:W-:Y:S05]  /*9ce0*/  @!P0 NANOSLEEP.SYNCS 0x989680 ;  /* 0x009896800000895d */ /* 0x004fea0003900000 */
[----:B------:R-:W2:Y:S02]  /*9cf0*/  @!P0 SYNCS.PHASECHK.TRANS64 P0, [R5+URZ+0x8], R6 ;  /* 0x00000806050085a7 */ /* 0x000ea400080010ff */
[----:B--2---:R-:W-:Y:S05]  /*9d00*/  @!P0 BRA `(.L_x_85) ;  /* 0xfffffffc00ec8947 */ /* 0x004fea000383ffff */
[----:B------:R-:W-:Y:S05]  /*9d10*/  BRA `(.L_x_84) ;  /* 0xffffffa400d47947 */ /* 0x000fea000383ffff */
.L_x_87:
[----:B------:R-:W-:Y:S01]  /*9d20*/  BSSY B0, `(.L_x_205) ;  /* 0x0000006000007945 */ /* 0x000fe20003800000 */
[----:B------:R-:W-:-:S07]  /*9d30*/  MOV R15, 0xffffffff ;  /* 0xffffffff000f7802 */ /* 0x000fce0000000f00 */
[----:B-1---5:R-:W-:Y:S05]  /*9d40*/  WARPSYNC.COLLECTIVE R15, `(.L_x_206) ;  /* 0x000000000f0c7348 */ /* 0x022fea0003c00000 */
[----:B------:R-:W-:Y:S02]  /*9d50*/  ELECT P6, UR79, PT ;  /* 0x00000000004f782f */ /* 0x000fe400038c0000 */
[----:B------:R-:W-:Y:S01]  /*9d60*/  MOV R14, UR79 ;  /* 0x0000004f000e7c02 */ /* 0x000fe20008000f00 */
[----:B-1---5:R-:W-:Y:S10]  /*9d70*/  ENDCOLLECTIVE ;  /* 0x000000000000791b */ /* 0x022ff40003800000 */
.L_x_206:
[----:B------:R-:W-:Y:S05]  /*9d80*/  BSYNC B0 ;  /* 0x0000000000007941 */ /* 0x000fea0003800000 */
.L_x_205:
[----:B------:R-:W-:Y:S05]  /*9d90*/  BRA `(.L_x_207) ;  /* 0xffffffa800047947 */ /* 0x000fea000383ffff */
.L_x_89:
[----:B-1----:R-:W-:-:S04]  /*9da0*/  MOV R0, UR5 ;  /* 0x0000000500007c02 */ /* 0x002fc80008000f00 */
[----:B------:R1:W2:Y:S03]  /*9db0*/  SYNCS.PHASECHK.TRANS64.TRYWAIT P0, [R0+URZ+0x8], R4 ;  /* 0x00000804000075a7 */ /* 0x0002a600080011ff */
[----:B--2---:R-:W-:Y:S05]  /*9dc0*/  @!P0 NANOSLEEP.SYNCS 0x989680 ;  /* 0x009896800000895d */ /* 0x004fea0003900000 */
[----:B------:R-:W2:Y:S02]  /*9dd0*/  @!P0 SYNCS.PHASECHK.TRANS64 P0, [R0+URZ+0x8], R4 ;  /* 0x00000804000085a7 */ /* 0x000ea400080010ff */
[----:B--2---:R-:W-:Y:S05]  /*9de0*/  @!P0 BRA `(.L_x_89) ;  /* 0xfffffffc00ec8947 */ /* 0x004fea000383ffff */
[----:B------:R-:W-:Y:S05]  /*9df0*/  BRA `(.L_x_88) ;  /* 0xffffffa800087947 */ /* 0x000fea000383ffff */
.L_x_90:
[----:B-1----:R1:W2:Y:S02]  /*9e00*/  SYNCS.PHASECHK.TRANS64.TRYWAIT P0, [R0+URZ+0x1d0], R4 ;  /* 0x0001d004000075a7 */ /* 0x0022a400080011ff */
[----:B--2---:R-:W-:Y:S05]  /*9e10*/  @!P0 NANOSLEEP.SYNCS 0x989680 ;  /* 0x009896800000895d */ /* 0x004fea0003900000 */
[----:B------:R-:W2:Y:S02]  /*9e20*/  @!P0 SYNCS.PHASECHK.TRANS64 P0, [R0+URZ+0x1d0], R4 ;  /* 0x0001d004000085a7 */ /* 0x000ea400080010ff */
[----:B--2---:R-:W-:Y:S05]  /*9e30*/  @!P0 BRA `(.L_x_90) ;  /* 0xfffffffc00f08947 */ /* 0x004fea000383ffff */
[----:B------:R-:W-:Y:S05]  /*9e40*/  BRA `(.L_x_208) ;  /* 0xffffffa800e47947 */ /* 0x000fea000383ffff */
.L_x_92:
[----:B------:R-:W-:-:S07]  /*9e50*/  MOV R0, UR23 ;  /* 0x0000001700007c02 */ /* 0x000fce0008000f00 */
.L_x_209:
[----:B-1----:R1:W2:Y:S02]  /*9e60*/  SYNCS.PHASECHK.TRANS64.TRYWAIT P0, [R0+URZ+0x210], R4 ;  /* 0x00021004000075a7 */ /* 0x0022a400080011ff */
[----:B--2---:R-:W-:Y:S05]  /*9e70*/  @!P0 NANOSLEEP.SYNCS 0x989680 ;  /* 0x009896800000895d */ /* 0x004fea0003900000 */
[----:B------:R-:W2:Y:S02]  /*9e80*/  @!P0 SYNCS.PHASECHK.TRANS64 P0, [R0+URZ+0x210], R4 ;  /* 0x00021004000085a7 */ /* 0x000ea400080010ff */
[----:B--2---:R-:W-:Y:S05]  /*9e90*/  @!P0 BRA `(.L_x_209) ;  /* 0xfffffffc00f08947 */ /* 0x004fea000383ffff */
[----:B------:R-:W-:Y:S05]  /*9ea0*/  BRA `(.L_x_210) ;  /* 0xffffffac00307947 */ /* 0x000fea000383ffff */
.L_x_95:
[----:B------:R-:W-:Y:S07]  /*9eb0*/  MOV R0, UR5 ;  /* 0x0000000500007c02 */ /* 0x000fee0008000f00 */
.L_x_211:
[----:B-1----:R1:W2:Y:S02]  /*9ec0*/  SYNCS.PHASECHK.TRANS64.TRYWAIT P0, [R0+URZ], R4 ;  /* 0x00000004000075a7 */ /* 0x0022a400080011ff */
[----:B--2---:R-:W-:Y:S05]  /*9ed0*/  @!P0 NANOSLEEP.SYNCS 0x989680 ;  /* 0x009896800000895d */ /* 0x004fea0003900000 */
[----:B------:R-:W2:Y:S02]  /*9ee0*/  @!P0 SYNCS.PHASECHK.TRANS64 P0, [R0+URZ], R4 ;  /* 0x00000004000085a7 */ /* 0x000ea400080010ff */
[----:B--2---:R-:W-:Y:S05]  /*9ef0*/  @!P0 BRA `(.L_x_211) ;  /* 0xfffffffc00f08947 */ /* 0x004fea000383ffff */
[----:B------:R-:W-:Y:S05]  /*9f00*/  BRA `(.L_x_94) ;  /* 0xffffffac00447947 */ /* 0x000fea000383ffff */
.L_x_99:
[----:B-1----:R-:W-:-:S07]  /*9f10*/  MOV R0, UR4 ;  /* 0x0000000400007c02 */ /* 0x002fce0008000f00 */
.L_x_212:
[----:B-1----:R1:W2:Y:S02]  /*9f20*/  SYNCS.PHASECHK.TRANS64.TRYWAIT P0, [R0+URZ], R2 ;  /* 0x00000002000075a7 */ /* 0x0022a400080011ff */
[----:B--2---:R-:W-:Y:S05]  /*9f30*/  @!P0 NANOSLEEP.SYNCS 0x989680 ;  /* 0x009896800000895d */ /* 0x004fea0003900000 */
[----:B------:R-:W2:Y:S02]  /*9f40*/  @!P0 SYNCS.PHASECHK.TRANS64 P0, [R0+URZ], R2 ;  /* 0x00000002000085a7 */ /* 0x000ea400080010ff */
[----:B--2---:R-:W-:Y:S05]  /*9f50*/  @!P0 BRA `(.L_x_212) ;  /* 0xfffffffc00f08947 */ /* 0x004fea000383ffff */
[----:B------:R-:W-:Y:S05]  /*9f60*/  BRA `(.L_x_213) ;  /* 0xffffffb000107947 */ /* 0x000fea000383ffff */
.L_x_100:
[----:B------:R-:W-:-:S07]  /*9f70*/  MOV R0, UR5 ;  /* 0x0000000500007c02 */ /* 0x000fce0008000f00 */
.L_x_214:
[----:B-1----:R1:W2:Y:S02]  /*9f80*/  SYNCS.PHASECHK.TRANS64.TRYWAIT P0, [R0+URZ], R3 ;  /* 0x00000003000075a7 */ /* 0x0022a400080011ff */
[----:B--2---:R-:W-:Y:S05]  /*9f90*/  @!P0 NANOSLEEP.SYNCS 0x989680 ;  /* 0x009896800000895d */ /* 0x004fea0003900000 */
[----:B------:R-:W2:Y:S02]  /*9fa0*/  @!P0 SYNCS.PHASECHK.TRANS64 P0, [R0+URZ], R3 ;  /* 0x00000003000085a7 */ /* 0x000ea400080010ff */
[----:B--2---:R-:W-:Y:S05]  /*9fb0*/  @!P0 BRA `(.L_x_214) ;  /* 0xfffffffc00f08947 */ /* 0x004fea000383ffff */
[----:B------:R-:W-:Y:S05]  /*9fc0*/  BRA `(.L_x_215) ;  /* 0xffffffb0001c7947 */ /* 0x000fea000383ffff */
.L_x_101:
[----:B------:R-:W-:-:S07]  /*9fd0*/  MOV R0, UR5 ;  /* 0x0000000500007c02 */ /* 0x000fce0008000f00 */
.L_x_216:
[----:B-1----:R1:W2:Y:S02]  /*9fe0*/  SYNCS.PHASECHK.TRANS64.TRYWAIT P0, [R0+URZ], R3 ;  /* 0x00000003000075a7 */ /* 0x0022a400080011ff */
[----:B--2---:R-:W-:Y:S05]  /*9ff0*/  @!P0 NANOSLEEP.SYNCS 0x989680 ;  /* 0x009896800000895d */ /* 0x004fea0003900000 */
[----:B------:R-:W2:Y:S02]  /*a000*/  @!P0 SYNCS.PHASECHK.TRANS64 P0, [R0+URZ], R3 ;  /* 0x00000003000085a7 */ /* 0x000ea400080010ff */
[----:B--2---:R-:W-:Y:S05]  /*a010*/  @!P0 BRA `(.L_x_216) ;  /* 0xfffffffc00f08947 */ /* 0x004fea000383ffff */
[----:B------:R-:W-:Y:S05]  /*a020*/  BRA `(.L_x_217) ;  /* 0xffffffb000287947 */ /* 0x000fea000383ffff */
.L_x_104:
[----:B------:R-:W-:-:S07]  /*a030*/  MOV R0, UR17 ;  /* 0x0000001100007c02 */ /* 0x000fce0008000f00 */
.L_x_218:
[----:B-1----:R1:W2:Y:S02]  /*a040*/  SYNCS.PHASECHK.TRANS64.TRYWAIT P1, [R0+URZ+0x250], R2 ;  /* 0x00025002000075a7 */ /* 0x0022a400080211ff */
[----:B--2---:R-:W-:Y:S05]  /*a050*/  @!P1 NANOSLEEP.SYNCS 0x989680 ;  /* 0x009896800000995d */ /* 0x004fea0003900000 */
[----:B------:R-:W2:Y:S02]  /*a060*/  @!P1 SYNCS.PHASECHK.TRANS64 P1, [R0+URZ+0x250], R2 ;  /* 0x00025002000095a7 */ /* 0x000ea400080210ff */
[----:B--2---:R-:W-:Y:S05]  /*a070*/  @!P1 BRA `(.L_x_218) ;  /* 0xfffffffc00f09947 */ /* 0x004fea000383ffff */
[----:B------:R-:W-:Y:S05]  /*a080*/  BRA `(.L_x_219) ;  /* 0xffffffb000747947 */ /* 0x000fea000383ffff */
.L_x_109:
[----:B--2---:R2:W3:Y:S02]  /*a090*/  SYNCS.PHASECHK.TRANS64.TRYWAIT P0, [R12+URZ+0x1d0], R0 ;  /* 0x0001d0000c0075a7 */ /* 0x0044e400080011ff */
[----:B---3--:R-:W-:Y:S05]  /*a0a0*/  @!P0 NANOSLEEP.SYNCS 0x989680 ;  /* 0x009896800000895d */ /* 0x008fea0003900000 */
[----:B------:R-:W3:Y:S02]  /*a0b0*/  @!P0 SYNCS.PHASECHK.TRANS64 P0, [R12+URZ+0x1d0], R0 ;  /* 0x0001d0000c0085a7 */ /* 0x000ee400080010ff */
[----:B---3--:R-:W-:Y:S05]  /*a0c0*/  @!P0 BRA `(.L_x_109) ;  /* 0xfffffffc00f08947 */ /* 0x008fea000383ffff */
[----:B------:R-:W-:Y:S05]  /*a0d0*/  BRA `(.L_x_220) ;  /* 0xffffffb400947947 */ /* 0x000fea000383ffff */
.L_x_112:
[----:B-1----:R-:W-:Y:S07]  /*a0e0*/  MOV R0, UR21 ;  /* 0x0000001500007c02 */ /* 0x002fee0008000f00 */
.L_x_221:
[----:B-1----:R1:W2:Y:S02]  /*a0f0*/  SYNCS.PHASECHK.TRANS64.TRYWAIT P2, [R0+URZ+0x1c8], R6 ;  /* 0x0001c806000075a7 */ /* 0x0022a400080411ff */
[----:B--2---:R-:W-:Y:S05]  /*a100*/  @!P2 NANOSLEEP.SYNCS 0x989680 ;  /* 0x009896800000a95d */ /* 0x004fea0003900000 */
[----:B------:R-:W2:Y:S02]  /*a110*/  @!P2 SYNCS.PHASECHK.TRANS64 P2, [R0+URZ+0x1c8], R6 ;  /* 0x0001c8060000a5a7 */ /* 0x000ea400080410ff */
[----:B--2---:R-:W-:Y:S05]  /*a120*/  @!P2 BRA `(.L_x_221) ;  /* 0xfffffffc00f0a947 */ /* 0x004fea000383ffff */
[----:B------:R-:W-:Y:S05]  /*a130*/  BRA `(.L_x_111) ;  /* 0xffffffb800fc7947 */ /* 0x000fea000383ffff */
.L_x_115:
[----:B------:R-:W-:Y:S07]  /*a140*/  MOV R0, UR21 ;  /* 0x0000001500007c02 */ /* 0x000fee0008000f00 */
.L_x_222:
[----:B-1----:R1:W2:Y:S02]  /*a150*/  SYNCS.PHASECHK.TRANS64.TRYWAIT P0, [R0+URZ+0x1b0], R9 ;  /* 0x0001b009000075a7 */ /* 0x0022a400080011ff */
[----:B--2---:R-:W-:Y:S05]  /*a160*/  @!P0 NANOSLEEP.SYNCS 0x989680 ;  /* 0x009896800000895d */ /* 0x004fea0003900000 */
[----:B------:R-:W2:Y:S02]  /*a170*/  @!P0 SYNCS.PHASECHK.TRANS64 P0, [R0+URZ+0x1b0], R9 ;  /* 0x0001b009000085a7 */ /* 0x000ea400080010ff */
[----:B--2---:R-:W-:Y:S05]  /*a180*/  @!P0 BRA `(.L_x_222) ;  /* 0xfffffffc00f08947 */ /* 0x004fea000383ffff */
[----:B------:R-:W-:Y:S05]  /*a190*/  BRA `(.L_x_223) ;  /* 0xffffffbc00587947 */ /* 0x000fea000383ffff */
.L_x_116:
[----:B------:R-:W-:Y:S07]  /*a1a0*/  MOV R0, UR21 ;  /* 0x0000001500007c02 */ /* 0x000fee0008000f00 */
.L_x_224:
[----:B-1----:R1:W2:Y:S02]  /*a1b0*/  SYNCS.PHASECHK.TRANS64.TRYWAIT P0, [R0+URZ+0x1b8], R9 ;  /* 0x0001b809000075a7 */ /* 0x0022a400080011ff */
[----:B--2---:R-:W-:Y:S05]  /*a1c0*/  @!P0 NANOSLEEP.SYNCS 0x989680 ;  /* 0x009896800000895d */ /* 0x004fea0003900000 */
[----:B------:R-:W2:Y:S02]  /*a1d0*/  @!P0 SYNCS.PHASECHK.TRANS64 P0, [R0+URZ+0x1b8], R9 ;  /* 0x0001b809000085a7 */ /* 0x000ea400080010ff */
[----:B--2---:R-:W-:Y:S05]  /*a1e0*/  @!P0 BRA `(.L_x_224) ;  /* 0xfffffffc00f08947 */ /* 0x004fea000383ffff */
[----:B------:R-:W-:Y:S05]  /*a1f0*/  BRA `(.L_x_225) ;  /* 0xffffffbc00b07947 */ /* 0x000fea000383ffff */
.L_x_118:
[----:B------:R-:W-:-:S07]  /*a200*/  MOV R0, UR21 ;  /* 0x0000001500007c02 */ /* 0x000fce0008000f00 */
.L_x_226:
[----:B-1----:R1:W3:Y:S02]  /*a210*/  SYNCS.PHASECHK.TRANS64.TRYWAIT P0, [R0+URZ+0x1b0], R2 ;  /* 0x0001b002000075a7 */ /* 0x0022e400080011ff */
[----:B---3--:R-:W-:Y:S05]  /*a220*/  @!P0 NANOSLEEP.SYNCS 0x989680 ;  /* 0x009896800000895d */ /* 0x008fea0003900000 */
[----:B------:R-:W3:Y:S02]  /*a230*/  @!P0 SYNCS.PHASECHK.TRANS64 P0, [R0+URZ+0x1b0], R2 ;  /* 0x0001b002000085a7 */ /* 0x000ee400080010ff */
[----:B---3--:R-:W-:Y:S05]  /*a240*/  @!P0 BRA `(.L_x_226) ;  /* 0xfffffffc00f08947 */ /* 0x008fea000383ffff */
[----:B------:R-:W-:Y:S05]  /*a250*/  BRA `(.L_x_227) ;  /* 0xffffffc0003c7947 */ /* 0x000fea000383ffff */
.L_x_120:
[----:B--2---:R2:W3:Y:S02]  /*a260*/  SYNCS.PHASECHK.TRANS64.TRYWAIT P0, [R3+URZ+0x1d0], R0 ;  /* 0x0001d000030075a7 */ /* 0x0044e400080011ff */
[----:B---3--:R-:W-:Y:S05]  /*a270*/  @!P0 NANOSLEEP.SYNCS 0x989680 ;  /* 0x009896800000895d */ /* 0x008fea0003900000 */
[----:B------:R-:W3:Y:S02]  /*a280*/  @!P0 SYNCS.PHASECHK.TRANS64 P0, [R3+URZ+0x1d0], R0 ;  /* 0x0001d000030085a7 */ /* 0x000ee400080010ff */
[----:B---3--:R-:W-:Y:S05]  /*a290*/  @!P0 BRA `(.L_x_120) ;  /* 0xfffffffc00f08947 */ /* 0x008fea000383ffff */
[----:B------:R-:W-:Y:S05]  /*a2a0*/  BRA `(.L_x_228) ;  /* 0xffffffc400007947 */ /* 0x000fea000383ffff */
.L_x_131:
[----:B-1----:R1:W2:Y:S02]  /*a2b0*/  SYNCS.PHASECHK.TRANS64.TRYWAIT P1, [R4+URZ+0x1a0], R0 ;  /* 0x0001a000040075a7 */ /* 0x0022a400080211ff */
[----:B--2---:R-:W-:Y:S05]  /*a2c0*/  @!P1 NANOSLEEP.SYNCS 0x989680 ;  /* 0x009896800000995d */ /* 0x004fea0003900000 */
[----:B------:R-:W2:Y:S02]  /*a2d0*/  @!P1 SYNCS.PHASECHK.TRANS64 P1, [R4+URZ+0x1a0], R0 ;  /* 0x0001a000040095a7 */ /* 0x000ea400080210ff */
[----:B--2---:R-:W-:Y:S05]  /*a2e0*/  @!P1 BRA `(.L_x_131) ;  /* 0xfffffffc00f09947 */ /* 0x004fea000383ffff */
[----:B------:R-:W-:Y:S05]  /*a2f0*/  BRA `(.L_x_130) ;  /* 0xffffffd000547947 */ /* 0x000fea000383ffff */
.L_x_133:
[----:B-1----:R1:W2:Y:S02]  /*a300*/  SYNCS.PHASECHK.TRANS64.TRYWAIT P0, [R82+URZ+0x1f0], R5 ;  /* 0x0001f005520075a7 */ /* 0x0022a400080011ff */
[----:B--2---:R-:W-:Y:S05]  /*a310*/  @!P0 NANOSLEEP.SYNCS 0x989680 ;  /* 0x009896800000895d */ /* 0x004fea0003900000 */
[----:B------:R-:W2:Y:S02]  /*a320*/  @!P0 SYNCS.PHASECHK.TRANS64 P0, [R82+URZ+0x1f0], R5 ;  /* 0x0001f005520085a7 */ /* 0x000ea400080010ff */
[----:B--2---:R-:W-:Y:S05]  /*a330*/  @!P0 BRA `(.L_x_133) ;  /* 0xfffffffc00f08947 */ /* 0x004fea000383ffff */
[----:B------:R-:W-:Y:S05]  /*a340*/  BRA `(.L_x_132) ;  /* 0xffffffd000a87947 */ /* 0x000fea000383ffff */
.L_x_141:
[----:B--2---:R2:W3:Y:S02]  /*a350*/  SYNCS.PHASECHK.TRANS64.TRYWAIT P0, [R3+URZ+0x1a0], R0 ;  /* 0x0001a000030075a7 */ /* 0x0044e400080011ff */
[----:B---3--:R-:W-:Y:S05]  /*a360*/  @!P0 NANOSLEEP.SYNCS 0x989680 ;  /* 0x009896800000895d */ /* 0x008fea0003900000 */
[----:B------:R-:W3:Y:S02]  /*a370*/  @!P0 SYNCS.PHASECHK.TRANS64 P0, [R3+URZ+0x1a0], R0 ;  /* 0x0001a000030085a7 */ /* 0x000ee400080010ff */
[----:B---3--:R-:W-:Y:S05]  /*a380*/  @!P0 BRA `(.L_x_141) ;  /* 0xfffffffc00f08947 */ /* 0x008fea000383ffff */
[----:B------:R-:W-:Y:S05]  /*a390*/  BRA `(.L_x_140) ;  /* 0xffffffdc00b47947 */ /* 0x000fea000383ffff */
        .weak           $__internal_0_$__cuda_sm10x_tcgen05_guardrail_trap_col_being_dealloced_not_returned_by_alloc
        .type           $__internal_0_$__cuda_sm10x_tcgen05_guardrail_trap_col_being_dealloced_not_returned_by_alloc,@function
        .size           $__internal_0_$__cuda_sm10x_tcgen05_guardrail_trap_col_being_dealloced_not_returned_by_alloc,($__internal_1_$__cuda_sm10x_tcgen05_guardrail_trap_phase_invalid_during_alloc - $__internal_0_$__cuda_sm10x_tcgen05_guardrail_trap_col_being_dealloced_not_returned_by_alloc)
$__internal_0_$__cuda_sm10x_tcgen05_guardrail_trap_col_being_dealloced_not_returned_by_alloc:
[----:B------:R-:W-:Y:S05]  /*a3a0*/  BPT.TRAP 0x1 ;  /* 0x000000040000795c */ /* 0x000fea0000300000 */
[----:B------:R-:W-:-:S04]  /*a3b0*/  HFMA2 R3, -RZ, RZ, 0, 0 ;  /* 0x00000000ff037431 */ /* 0x000fc800000001ff */
[----:B------:R-:W-:Y:S05]  /*a3c0*/  RET.REL.NODEC R2 `(_ZN7cutlass13device_kernelINS_4gemm6kernel13GemmUniversalIN4cute5tupleIJiiiiEEENS1_10collective13CollectiveMmaINS1_35MainloopSm100TmaUmmaWarpSpecializedILi26ELi2ELi4ENS5_IJNS4_1CILi4EEESB_NSA_ILi1EEEEEEEENS5_IJNSA_ILi128EEESF_NSA_ILi64EEEEEEaNS5_IJlSC_lEEEaSI_NS4_8TiledMMAINS4_8MMA_AtomIJNS4_21SM100_MMA_S8_2x1SM_SSIaaiLi128ELi128ELNS4_4UMMA5MajorE0ELSN_0ELNSM_8SaturateE0EEEEEENS4_6LayoutINS5_IJSC_SC_SC_EEENS5_IJNSA_ILi0EEEST_ST_EEEEENS5_IJNS4_10UnderscoreESW_SW_EEEEENS4_28SM100_TMA_2SM_LOAD_MULTICASTENS4_14ComposedLayoutINS4_7SwizzleILi2ELi4ELi3EEENS4_18smem_ptr_flag_bitsILi8EEENSR_INS5_IJNSA_ILi8EEESG_EEENS5_IJSG_SC_EEEEEEEvNS4_8identityESZ_S19_vS1A_EENS_8epilogue10collective18CollectiveEpilogueINS1C_23Sm100TmaWarpSpecializedILi2ELi2ELi32ELb0ELb0EEEJNS5_IJSG_SF_SG_EEENS5_IJNSR_ISG_SC_EENSR_INS5_IJNSA_ILi32EEENSA_ILi2EEEEEENS5_IJSC_SG_EEEEEEEEaSI_aSI_NS1C_6fusion15FusionCallbacksIS1G_NS1P_17LinearCombinationIaiaiLNS_15FloatRoundStyleE2EEES1H_S1O_JEEENS4_5SM1004TMEM4LOAD26SM100_TMEM_LOAD_32dp32b32xENS4_13SM90_TMA_LOADENS10_INS11_ILi1ELi4ELi3EEES14_NSR_INS5_IJS15_S1J_EEENS5_IJS1J_SC_EEEEEEENS4_39AutoVectorizingCopyWithAssumedAlignmentILi128EEENS4_14SM90_TMA_STOREES24_S26_S26_EEEvvEEEEvNT_6ParamsE) ;  /* 0xffffff5c020c7950 */ /* 0x000fea0003c3ffff */
        .weak           $__internal_1_$__cuda_sm10x_tcgen05_guardrail_trap_phase_invalid_during_alloc
        .type           $__internal_1_$__cuda_sm10x_tcgen05_guardrail_trap_phase_invalid_during_alloc,@function
        .size           $__internal_1_$__cuda_sm10x_tcgen05_guardrail_trap_phase_invalid_during_alloc,($__internal_2_$__cuda_sm10x_tcgen05_guardrail_trap_unallocated_columns_being_dealloced - $__internal_1_$__cuda_sm10x_tcgen05_guardrail_trap_phase_invalid_during_alloc)
$__internal_1_$__cuda_sm10x_tcgen05_guardrail_trap_phase_invalid_during_alloc:
[----:B------:R-:W-:Y:S05]  /*a3d0*/  BPT.TRAP 0x1 ;  /* 0x000000040000795c */ /* 0x000fea0000300000 */
[----:B------:R-:W-:-:S04]  /*a3e0*/  MOV R5, 0x0 ;  /* 0x0000000000057802 */ /* 0x000fc80000000f00 */
[----:B------:R-:W-:Y:S05]  /*a3f0*/  RET.REL.NODEC R4 `(_ZN7cutlass13device_kernelINS_4gemm6kernel13GemmUniversalIN4cute5tupleIJiiiiEEENS1_10collective13CollectiveMmaINS1_35MainloopSm100TmaUmmaWarpSpecializedILi26ELi2ELi4ENS5_IJNS4_1CILi4EEESB_NSA_ILi1EEEEEEEENS5_IJNSA_ILi128EEESF_NSA_ILi64EEEEEEaNS5_IJlSC_lEEEaSI_NS4_8TiledMMAINS4_8MMA_AtomIJNS4_21SM100_MMA_S8_2x1SM_SSIaaiLi128ELi128ELNS4_4UMMA5MajorE0ELSN_0ELNSM_8SaturateE0EEEEEENS4_6LayoutINS5_IJSC_SC_SC_EEENS5_IJNSA_ILi0EEEST_ST_EEEEENS5_IJNS4_10UnderscoreESW_SW_EEEEENS4_28SM100_TMA_2SM_LOAD_MULTICASTENS4_14ComposedLayoutINS4_7SwizzleILi2ELi4ELi3EEENS4_18smem_ptr_flag_bitsILi8EEENSR_INS5_IJNSA_ILi8EEESG_EEENS5_IJSG_SC_EEEEEEEvNS4_8identityESZ_S19_vS1A_EENS_8epilogue10collective18CollectiveEpilogueINS1C_23Sm100TmaWarpSpecializedILi2ELi2ELi32ELb0ELb0EEEJNS5_IJSG_SF_SG_EEENS5_IJNSR_ISG_SC_EENSR_INS5_IJNSA_ILi32EEENSA_ILi2EEEEEENS5_IJSC_SG_EEEEEEEEaSI_aSI_NS1C_6fusion15FusionCallbacksIS1G_NS1P_17LinearCombinationIaiaiLNS_15FloatRoundStyleE2EEES1H_S1O_JEEENS4_5SM1004TMEM4LOAD26SM100_TMEM_LOAD_32dp32b32xENS4_13SM90_TMA_LOADENS10_INS11_ILi1ELi4ELi3EEES14_NSR_INS5_IJS15_S1J_EEENS5_IJS1J_SC_EEEEEEENS4_39AutoVectorizingCopyWithAssumedAlignmentILi128EEENS4_14SM90_TMA_STOREES24_S26_S26_EEEvvEEEEvNT_6ParamsE) ;  /* 0xffffff5c04007950 */ /* 0x000fea0003c3ffff */
        .weak           $__internal_2_$__cuda_sm10x_tcgen05_guardrail_trap_unallocated_columns_being_dealloced
        .type           $__internal_2_$__cuda_sm10x_tcgen05_guardrail_trap_unallocated_columns_being_dealloced,@function
        .size           $__internal_2_$__cuda_sm10x_tcgen05_guardrail_trap_unallocated_columns_being_dealloced,(.L_x_230 - $__internal_2_$__cuda_sm10x_tcgen05_guardrail_trap_unallocated_columns_being_dealloced)
$__internal_2_$__cuda_sm10x_tcgen05_guardrail_trap_unallocated_columns_being_dealloced:
[----:B------:R-:W-:Y:S05]  /*a400*/  BPT.TRAP 0x1 ;  /* 0x000000040000795c */ /* 0x000fea0000300000 */
[----:B------:R-:W-:-:S04]  /*a410*/  HFMA2 R3, -RZ, RZ, 0, 0 ;  /* 0x00000000ff037431 */ /* 0x000fc800000001ff */
[----:B------:R-:W-:Y:S05]  /*a420*/  RET.REL.NODEC R2 `(_ZN7cutlass13device_kernelINS_4gemm6kernel13GemmUniversalIN4cute5tupleIJiiiiEEENS1_10collective13CollectiveMmaINS1_35MainloopSm100TmaUmmaWarpSpecializedILi26ELi2ELi4ENS5_IJNS4_1CILi4EEESB_NSA_ILi1EEEEEEEENS5_IJNSA_ILi128EEESF_NSA_ILi64EEEEEEaNS5_IJlSC_lEEEaSI_NS4_8TiledMMAINS4_8MMA_AtomIJNS4_21SM100_MMA_S8_2x1SM_SSIaaiLi128ELi128ELNS4_4UMMA5MajorE0ELSN_0ELNSM_8SaturateE0EEEEEENS4_6LayoutINS5_IJSC_SC_SC_EEENS5_IJNSA_ILi0EEEST_ST_EEEEENS5_IJNS4_10UnderscoreESW_SW_EEEEENS4_28SM100_TMA_2SM_LOAD_MULTICASTENS4_14ComposedLayoutINS4_7SwizzleILi2ELi4ELi3EEENS4_18smem_ptr_flag_bitsILi8EEENSR_INS5_IJNSA_ILi8EEESG_EEENS5_IJSG_SC_EEEEEEEvNS4_8identityESZ_S19_vS1A_EENS_8epilogue10collective18CollectiveEpilogueINS1C_23Sm100TmaWarpSpecializedILi2ELi2ELi32ELb0ELb0EEEJNS5_IJSG_SF_SG_EEENS5_IJNSR_ISG_SC_EENSR_INS5_IJNSA_ILi32EEENSA_ILi2EEEEEENS5_IJSC_SG_EEEEEEEEaSI_aSI_NS1C_6fusion15FusionCallbacksIS1G_NS1P_17LinearCombinationIaiaiLNS_15FloatRoundStyleE2EEES1H_S1O_JEEENS4_5SM1004TMEM4LOAD26SM100_TMEM_LOAD_32dp32b32xENS4_13SM90_TMA_LOADENS10_INS11_ILi1ELi4ELi3EEES14_NSR_INS5_IJS15_S1J_EEENS5_IJS1J_SC_EEEEEEENS4_39AutoVectorizingCopyWithAssumedAlignmentILi128EEENS4_14SM90_TMA_STOREES24_S26_S26_EEEvvEEEEvNT_6ParamsE) ;  /* 0xffffff5802f47950 */ /* 0x000fea0003c3ffff */
.L_x_229:
[----:B------:R-:W-:-:S00]  /*a430*/  BRA `(.L_x_229) ;  /* 0xfffffffc00fc7947 */ /* 0x000fc0000383ffff */
[----:B------:R-:W-:-:S00]  /*a440*/  NOP ;  /* 0x0000000000007918 */ /* 0x000fc00000000000 */
        /* <DEDUP_REMOVED lines=11> */
.L_x_230:


//--------------------- .nv.global.init           --------------------------
	.section	.nv.global.init,"aw",@progbits
.nv.global.init:
	.type		$str$27,@object
	.size		$str$27,($str$28 - $str$27)
$str$27:
        /*0000*/ 	.byte	0x28, 0x61, 0x64, 0x64, 0x72, 0x65, 0x73, 0x73, 0x20, 0x26, 0x20, 0x6d, 0x61, 0x73, 0x6b, 0x29
        /*0010*/ 	.byte	0x20, 0x3d, 0x3d, 0x20, 0x30, 0x00
	.type		$str$28,@object
	.size		$str$28,($str$26 - $str$28)
$str$28:
        /*0016*/ 	.byte	0x2f, 0x74, 0x6d, 0x70, 0x2f, 0x63, 0x75, 0x74, 0x6c, 0x61, 0x73, 0x73, 0x5f, 0x73, 0x77, 0x65
        /*0026*/ 	.byte	0x65, 0x70, 0x5f, 0x73, 0x72, 0x63, 0x2f, 0x69, 0x6e, 0x63, 0x6c, 0x75, 0x64, 0x65, 0x2f, 0x63
        /*0036*/ 	.byte	0x75, 0x74, 0x65, 0x2f, 0x70, 0x6f, 0x69, 0x6e, 0x74, 0x65, 0x72, 0x5f, 0x66, 0x6c, 0x61, 0x67
        /*0046*/ 	.byte	0x67, 0x65, 0x64, 0x2e, 0x68, 0x70, 0x70, 0x00
	.type		$str$26,@object
	.size		$str$26,($str$25 - $str$26)
$str$26:
        /*004e*/ 	.byte	0x2f, 0x74, 0x6d, 0x70, 0x2f, 0x63, 0x75, 0x74, 0x6c, 0x61, 0x73, 0x73, 0x5f, 0x73, 0x77, 0x65
        /*005e*/ 	.byte	0x65, 0x70, 0x5f, 0x73, 0x72, 0x63, 0x2f, 0x69, 0x6e, 0x63, 0x6c, 0x75, 0x64, 0x65, 0x2f, 0x63
        /*006e*/ 	.byte	0x75, 0x74, 0x65, 0x2f, 0x61, 0x74, 0x6f, 0x6d, 0x2f, 0x63, 0x6f, 0x70, 0x79, 0x5f, 0x74, 0x72
        /*007e*/ 	.byte	0x61, 0x69, 0x74, 0x73, 0x5f, 0x73, 0x6d, 0x31, 0x30, 0x30, 0x2e, 0x68, 0x70, 0x70, 0x00
	.type		$str$25,@object
	.size		$str$25,(__unnamed_1 - $str$25)
$str$25:
        /*008d*/ 	.byte	0x28, 0x28, 0x75, 0x69, 0x6e, 0x74, 0x33, 0x32, 0x5f, 0x74, 0x28, 0x74, 0x68, 0x72, 0x65, 0x61
        /*009d*/ 	.byte	0x64, 0x49, 0x64, 0x78, 0x2e, 0x78, 0x29, 0x20, 0x2f, 0x20, 0x33, 0x32, 0x29, 0x20, 0x25, 0x20
        /*00ad*/ 	.byte	0x34, 0x29, 0x20, 0x3d, 0x3d, 0x20, 0x28, 0x28, 0x28, 0x74, 0x6d, 0x65, 0x6d, 0x5f, 0x61, 0x64
        /*00bd*/ 	.byte	0x64, 0x72, 0x20, 0x3e, 0x3e, 0x20, 0x31, 0x36, 0x29, 0x20, 0x2f, 0x20, 0x33, 0x32, 0x29, 0x20
        /*00cd*/ 	.byte	0x25, 0x20, 0x34, 0x29, 0x00
	.type		__unnamed_1,@object
	.size		__unnamed_1,(__unnamed_2 - __unnamed_1)
__unnamed_1:
        /*00d2*/ 	.byte	0x61, 0x75, 0x74, 0x6f, 0x20, 0x63, 0x75, 0x74, 0x65, 0x3a, 0x3a, 0x61, 0x73, 0x5f, 0x70, 0x6f
        /* <DEDUP_REMOVED lines=24> */
        /*0262*/ 	.byte	0x3e, 0x3e, 0x5d, 0x00
	.type		__unnamed_2,@object
	.size		__unnamed_2,(.L_2 - __unnamed_2)
__unnamed_2:
        /* <DEDUP_REMOVED lines=41> */
.L_2:


//--------------------- .nv.shared._ZN7cutlass13device_kernelINS_4gemm6kernel13GemmUniversalIN4cute5tupleIJiiiiEEENS1_10collective13CollectiveMmaINS1_35MainloopSm100TmaUmmaWarpSpecializedILi26ELi2ELi4ENS5_IJNS4_1CILi4EEESB_NSA_ILi1EEEEEEEENS5_IJNSA_ILi128EEESF_NSA_ILi64EEEEEEaNS5_IJlSC_lEEEaSI_NS4_8TiledMMAINS4_8MMA_AtomIJNS4_21SM100_MMA_S8_2x1SM_SSIaaiLi128ELi128ELNS4_4UMMA5MajorE0ELSN_0ELNSM_8SaturateE0EEEEEENS4_6LayoutINS5_IJSC_SC_SC_EEENS5_IJNSA_ILi0EEEST_ST_EEEEENS5_IJNS4_10UnderscoreESW_SW_EEEEENS4_28SM100_TMA_2SM_LOAD_MULTICASTENS4_14ComposedLayoutINS4_7SwizzleILi2ELi4ELi3EEENS4_18smem_ptr_flag_bitsILi8EEENSR_INS5_IJNSA_ILi8EEESG_EEENS5_IJSG_SC_EEEEEEEvNS4_8identityESZ_S19_vS1A_EENS_8epilogue10collective18CollectiveEpilogueINS1C_23Sm100TmaWarpSpecializedILi2ELi2ELi32ELb0ELb0EEEJNS5_IJSG_SF_SG_EEENS5_IJNSR_ISG_SC_EENSR_INS5_IJNSA_ILi32EEENSA_ILi2EEEEEENS5_IJSC_SG_EEEEEEEEaSI_aSI_NS1C_6fusion15FusionCallbacksIS1G_NS1P_17LinearCombinationIaiaiLNS_15FloatRoundStyleE2EEES1H_S1O_JEEENS4_5SM1004TMEM4LOAD26SM100_TMEM_LOAD_32dp32b32xENS4_13SM90_TMA_LOADENS10_INS11_ILi1ELi4ELi3EEES14_NSR_INS5_IJS15_S1J_EEENS5_IJS1J_SC_EEEEEEENS4_39AutoVectorizingCopyWithAssumedAlignmentILi128EEENS4_14SM90_TMA_STOREES24_S26_S26_EEEvvEEEEvNT_6ParamsE --------------------------
	.section	.nv.shared._ZN7cutlass13device_kernelINS_4gemm6kernel13GemmUniversalIN4cute5tupleIJiiiiEEENS1_10collective13CollectiveMmaINS1_35MainloopSm100TmaUmmaWarpSpecializedILi26ELi2ELi4ENS5_IJNS4_1CILi4EEESB_NSA_ILi1EEEEEEEENS5_IJNSA_ILi128EEESF_NSA_ILi64EEEEEEaNS5_IJlSC_lEEEaSI_NS4_8TiledMMAINS4_8MMA_AtomIJNS4_21SM100_MMA_S8_2x1SM_SSIaaiLi128ELi128ELNS4_4UMMA5MajorE0ELSN_0ELNSM_8SaturateE0EEEEEENS4_6LayoutINS5_IJSC_SC_SC_EEENS5_IJNSA_ILi0EEEST_ST_EEEEENS5_IJNS4_10UnderscoreESW_SW_EEEEENS4_28SM100_TMA_2SM_LOAD_MULTICASTENS4_14ComposedLayoutINS4_7SwizzleILi2ELi4ELi3EEENS4_18smem_ptr_flag_bitsILi8EEENSR_INS5_IJNSA_ILi8EEESG_EEENS5_IJSG_SC_EEEEEEEvNS4_8identityESZ_S19_vS1A_EENS_8epilogue10collective18CollectiveEpilogueINS1C_23Sm100TmaWarpSpecializedILi2ELi2ELi32ELb0ELb0EEEJNS5_IJSG_SF_SG_EEENS5_IJNSR_ISG_SC_EENSR_INS5_IJNSA_ILi32EEENSA_ILi2EEEEEENS5_IJSC_SG_EEEEEEEEaSI_aSI_NS1C_6fusion15FusionCallbacksIS1G_NS1P_17LinearCombinationIaiaiLNS_15FloatRoundStyleE2EEES1H_S1O_JEEENS4_5SM1004TMEM4LOAD26SM100_TMEM_LOAD_32dp32b32xENS4_13SM90_TMA_LOADENS10_INS11_ILi1ELi4ELi3EEES14_NSR_INS5_IJS15_S1J_EEENS5_IJS1J_SC_EEEEEEENS4_39AutoVectorizingCopyWithAssumedAlignmentILi128EEENS4_14SM90_TMA_STOREES24_S26_S26_EEEvvEEEEvNT_6ParamsE,"aw",@nobits
	.sectionflags	@""
	.align	16
	.zero		1024


//--------------------- .nv.shared.reserved.0     --------------------------
	.section	.nv.shared.reserved.0,"aw",@nobits
	.weak		__nv_reservedSMEM_offset_0_alias
	.size		__nv_reservedSMEM_offset_0_alias, 0, 64
	.other		__nv_reservedSMEM_offset_0_alias,@"STO_CUDA_RESERVED_SHARED STV_DEFAULT"
__nv_reservedSMEM_offset_0_alias:
	.zero		0
.nv.shared.reserved.0:
	.zero		64
	.weak		__nv_reservedSMEM_tcgen05_partition
	.type		__nv_reservedSMEM_tcgen05_partition,@object
	.size		__nv_reservedSMEM_tcgen05_partition,(.L_0 - __nv_reservedSMEM_tcgen05_partition)
__nv_reservedSMEM_tcgen05_partition:
	.zero		32
.L_0:


//--------------------- .nv.global                --------------------------
	.section	.nv.global,"aw",@nobits
.nv.global:
	.type		_ZN40_INTERNAL_5d94655d_4_k_cu_1845c649_193364cute1_E,@object
	.size		_ZN40_INTERNAL_5d94655d_4_k_cu_1845c649_193364cute1_E,(_ZN40_INTERNAL_5d94655d_4_k_cu_1845c649_193364cuda3std3__45__cpo6cbeginE - _ZN40_INTERNAL_5d94655d_4_k_cu_1845c649_193364cute1_E)
_ZN40_INTERNAL_5d94655d_4_k_cu_1845c649_193364cute1_E:
	.zero		1
	.type		_ZN40_INTERNAL_5d94655d_4_k_cu_1845c649_193364cuda3std3__45__cpo6cbeginE,@object
	.size		_ZN40_INTERNAL_5d94655d_4_k_cu_1845c649_193364cuda3std3__45__cpo6cbeginE,(_ZN40_INTERNAL_5d94655d_4_k_cu_1845c649_193364cuda3std3__48in_placeE - _ZN40_INTERNAL_5d94655d_4_k_cu_1845c649_193364cuda3std3__45__cpo6cbeginE)
_ZN40_INTERNAL_5d94655d_4_k_cu_1845c649_193364cuda3std3__45__cpo6cbeginE:
	.zero		1
	.type		_ZN40_INTERNAL_5d94655d_4_k_cu_1845c649_193364cuda3std3__48in_placeE,@object
	.size		_ZN40_INTERNAL_5d94655d_4_k_cu_1845c649_193364cuda3std3__48in_placeE,(_ZN40_INTERNAL_5d94655d_4_k_cu_1845c649_193364cuda3std6ranges3__45__cpo9iter_moveE - _ZN40_INTERNAL_5d94655d_4_k_cu_1845c649_193364cuda3std3__48in_placeE)
_ZN40_INTERNAL_5d94655d_4_k_cu_1845c649_193364cuda3std3__48in_placeE:
	.zero		1
	.type		_ZN40_INTERNAL_5d94655d_4_k_cu_1845c649_193364cuda3std6ranges3__45__cpo9iter_moveE,@object
	.size		_ZN40_INTERNAL_5d94655d_4_k_cu_1845c649_193364cuda3std6ranges3__45__cpo9iter_moveE,(_ZN40_INTERNAL_5d94655d_4_k_cu_1845c649_193364cuda3std3__45__cpo5beginE - _ZN40_INTERNAL_5d94655d_4_k_cu_1845c649_193364cuda3std6ranges3__45__cpo9iter_moveE)
_ZN40_INTERNAL_5d94655d_4_k_cu_1845c649_193364cuda3std6ranges3__45__cpo9iter_moveE:
	.zero		1
	.type		_ZN40_INTERNAL_5d94655d_4_k_cu_1845c649_193364cuda3std3__45__cpo5beginE,@object
	.size		_ZN40_INTERNAL_5d94655d_4_k_cu_1845c649_193364cuda3std3__45__cpo5beginE,(_ZN40_INTERNAL_5d94655d_4_k_cu_1845c649_193364cuda3std3__442_GLOBAL__N__5d94655d_4_k_cu_1845c649_193366ignoreE - _ZN40_INTERNAL_5d94655d_4_k_cu_1845c649_193364cuda3std3__45__cpo5beginE)
_ZN40_INTERNAL_5d94655d_4_k_cu_1845c649_193364cuda3std3__45__cpo5beginE:
	.zero		1
	.type		_ZN40_INTERNAL_5d94655d_4_k_cu_1845c649_193364cuda3std3__442_GLOBAL__N__5d94655d_4_k_cu_1845c649_193366ignoreE,@object
	.size		_ZN40_INTERNAL_5d94655d_4_k_cu_1845c649_193364cuda3std3__442_GLOBAL__N__5d94655d_4_k_cu_1845c649_193366ignoreE,(_ZN40_INTERNAL_5d94655d_4_k_cu_1845c649_193364cute7productE - _ZN40_INTERNAL_5d94655d_4_k_cu_1845c649_193364cuda3std3__442_GLOBAL__N__5d94655d_4_k_cu_1845c649_193366ignoreE)
_ZN40_INTERNAL_5d94655d_4_k_cu_1845c649_193364cuda3std3__442_GLOBAL__N__5d94655d_4_k_cu_1845c649_193366ignoreE:
	.zero		1
	.type		_ZN40_INTERNAL_5d94655d_4_k_cu_1845c649_193364cute7productE,@object
	.size		_ZN40_INTERNAL_5d94655d_4_k_cu_1845c649_193364cute7productE,(_ZN40_INTERNAL_5d94655d_4_k_cu_1845c649_193364cuda3std3__45__cpo3endE - _ZN40_INTERNAL_5d94655d_4_k_cu_1845c649_193364cute7productE)
_ZN40_INTERNAL_5d94655d_4_k_cu_1845c649_193364cute7productE:
	.zero		1
	.type		_ZN40_INTERNAL_5d94655d_4_k_cu_1845c649_193364cuda3std3__45__cpo3endE,@object
	.size		_ZN40_INTERNAL_5d94655d_4_k_cu_1845c649_193364cuda3std3__45__cpo3endE,(_ZN40_INTERNAL_5d94655d_4_k_cu_1845c649_193364cuda3std3__419piecewise_constructE - _ZN40_INTERNAL_5d94655d_4_k_cu_1845c649_193364cuda3std3__45__cpo3endE)
_ZN40_INTERNAL_5d94655d_4_k_cu_1845c649_193364cuda3std3__45__cpo3endE:
	.zero		1
	.type		_ZN40_INTERNAL_5d94655d_4_k_cu_1845c649_193364cuda3std3__419piecewise_constructE,@object
	.size		_ZN40_INTERNAL_5d94655d_4_k_cu_1845c649_193364cuda3std3__419piecewise_constructE,(_ZN40_INTERNAL_5d94655d_4_k_cu_1845c649_193364cuda3std3__45__cpo4cendE - _ZN40_INTERNAL_5d94655d_4_k_cu_1845c649_193364cuda3std3__419piecewise_constructE)
_ZN40_INTERNAL_5d94655d_4_k_cu_1845c649_193364cuda3std3__419piecewise_constructE:
	.zero		1
	.type		_ZN40_INTERNAL_5d94655d_4_k_cu_1845c649_193364cuda3std3__45__cpo4cendE,@object
	.size		_ZN40_INTERNAL_5d94655d_4_k_cu_1845c649_193364cuda3std3__45__cpo4cendE,(_ZN40_INTERNAL_5d94655d_4_k_cu_1845c649_193364cuda3std6ranges3__45__cpo4swapE - _ZN40_INTERNAL_5d94655d_4_k_cu_1845c649_193364cuda3std3__45__cpo4cendE)
_ZN40_INTERNAL_5d94655d_4_k_cu_1845c649_193364cuda3std3__45__cpo4cendE:
	.zero		1
	.type		_ZN40_INTERNAL_5d94655d_4_k_cu_1845c649_193364cuda3std6ranges3__45__cpo4swapE,@object
	.size		_ZN40_INTERNAL_5d94655d_4_k_cu_1845c649_193364cuda3std6ranges3__45__cpo4swapE,(.L_10 - _ZN40_INTERNAL_5d94655d_4_k_cu_1845c649_193364cuda3std6ranges3__45__cpo4swapE)
_ZN40_INTERNAL_5d94655d_4_k_cu_1845c649_193364cuda3std6ranges3__45__cpo4swapE:
	.zero		1
.L_10:


//--------------------- .nv.constant0._ZN7cutlass13device_kernelINS_4gemm6kernel13GemmUniversalIN4cute5tupleIJiiiiEEENS1_10collective13CollectiveMmaINS1_35MainloopSm100TmaUmmaWarpSpecializedILi26ELi2ELi4ENS5_IJNS4_1CILi4EEESB_NSA_ILi1EEEEEEEENS5_IJNSA_ILi128EEESF_NSA_ILi64EEEEEEaNS5_IJlSC_lEEEaSI_NS4_8TiledMMAINS4_8MMA_AtomIJNS4_21SM100_MMA_S8_2x1SM_SSIaaiLi128ELi128ELNS4_4UMMA5MajorE0ELSN_0ELNSM_8SaturateE0EEEEEENS4_6LayoutINS5_IJSC_SC_SC_EEENS5_IJNSA_ILi0EEEST_ST_EEEEENS5_IJNS4_10UnderscoreESW_SW_EEEEENS4_28SM100_TMA_2SM_LOAD_MULTICASTENS4_14ComposedLayoutINS4_7SwizzleILi2ELi4ELi3EEENS4_18smem_ptr_flag_bitsILi8EEENSR_INS5_IJNSA_ILi8EEESG_EEENS5_IJSG_SC_EEEEEEEvNS4_8identityESZ_S19_vS1A_EENS_8epilogue10collective18CollectiveEpilogueINS1C_23Sm100TmaWarpSpecializedILi2ELi2ELi32ELb0ELb0EEEJNS5_IJSG_SF_SG_EEENS5_IJNSR_ISG_SC_EENSR_INS5_IJNSA_ILi32EEENSA_ILi2EEEEEENS5_IJSC_SG_EEEEEEEEaSI_aSI_NS1C_6fusion15FusionCallbacksIS1G_NS1P_17LinearCombinationIaiaiLNS_15FloatRoundStyleE2EEES1H_S1O_JEEENS4_5SM1004TMEM4LOAD26SM100_TMEM_LOAD_32dp32b32xENS4_13SM90_TMA_LOADENS10_INS11_ILi1ELi4ELi3EEES14_NSR_INS5_IJS15_S1J_EEENS5_IJS1J_SC_EEEEEEENS4_39AutoVectorizingCopyWithAssumedAlignmentILi128EEENS4_14SM90_TMA_STOREES24_S26_S26_EEEvvEEEEvNT_6ParamsE --------------------------
	.section	.nv.constant0._ZN7cutlass13device_kernelINS_4gemm6kernel13GemmUniversalIN4cute5tupleIJiiiiEEENS1_10collective13CollectiveMmaINS1_35MainloopSm100TmaUmmaWarpSpecializedILi26ELi2ELi4ENS5_IJNS4_1CILi4EEESB_NSA_ILi1EEEEEEEENS5_IJNSA_ILi128EEESF_NSA_ILi64EEEEEEaNS5_IJlSC_lEEEaSI_NS4_8TiledMMAINS4_8MMA_AtomIJNS4_21SM100_MMA_S8_2x1SM_SSIaaiLi128ELi128ELNS4_4UMMA5MajorE0ELSN_0ELNSM_8SaturateE0EEEEEENS4_6LayoutINS5_IJSC_SC_SC_EEENS5_IJNSA_ILi0EEEST_ST_EEEEENS5_IJNS4_10UnderscoreESW_SW_EEEEENS4_28SM100_TMA_2SM_LOAD_MULTICASTENS4_14ComposedLayoutINS4_7SwizzleILi2ELi4ELi3EEENS4_18smem_ptr_flag_bitsILi8EEENSR_INS5_IJNSA_ILi8EEESG_EEENS5_IJSG_SC_EEEEEEEvNS4_8identityESZ_S19_vS1A_EENS_8epilogue10collective18CollectiveEpilogueINS1C_23Sm100TmaWarpSpecializedILi2ELi2ELi32ELb0ELb0EEEJNS5_IJSG_SF_SG_EEENS5_IJNSR_ISG_SC_EENSR_INS5_IJNSA_ILi32EEENSA_ILi2EEEEEENS5_IJSC_SG_EEEEEEEEaSI_aSI_NS1C_6fusion15FusionCallbacksIS1G_NS1P_17LinearCombinationIaiaiLNS_15FloatRoundStyleE2EEES1H_S1O_JEEENS4_5SM1004TMEM4LOAD26SM100_TMEM_LOAD_32dp32b32xENS4_13SM90_TMA_LOADENS10_INS11_ILi1ELi4ELi3EEES14_NSR_INS5_IJS15_S1J_EEENS5_IJS1J_SC_EEEEEEENS4_39AutoVectorizingCopyWithAssumedAlignmentILi128EEENS4_14SM90_TMA_STOREES24_S26_S26_EEEvvEEEEvNT_6ParamsE,"a",@progbits
	.sectionflags	@""
	.align	4
.nv.constant0._ZN7cutlass13device_kernelINS_4gemm6kernel13GemmUniversalIN4cute5tupleIJiiiiEEENS1_10collective13CollectiveMmaINS1_35MainloopSm100TmaUmmaWarpSpecializedILi26ELi2ELi4ENS5_IJNS4_1CILi4EEESB_NSA_ILi1EEEEEEEENS5_IJNSA_ILi128EEESF_NSA_ILi64EEEEEEaNS5_IJlSC_lEEEaSI_NS4_8TiledMMAINS4_8MMA_AtomIJNS4_21SM100_MMA_S8_2x1SM_SSIaaiLi128ELi128ELNS4_4UMMA5MajorE0ELSN_0ELNSM_8SaturateE0EEEEEENS4_6LayoutINS5_IJSC_SC_SC_EEENS5_IJNSA_ILi0EEEST_ST_EEEEENS5_IJNS4_10UnderscoreESW_SW_EEEEENS4_28SM100_TMA_2SM_LOAD_MULTICASTENS4_14ComposedLayoutINS4_7SwizzleILi2ELi4ELi3EEENS4_18smem_ptr_flag_bitsILi8EEENSR_INS5_IJNSA_ILi8EEESG_EEENS5_IJSG_SC_EEEEEEEvNS4_8identityESZ_S19_vS1A_EENS_8epilogue10collective18CollectiveEpilogueINS1C_23Sm100TmaWarpSpecializedILi2ELi2ELi32ELb0ELb0EEEJNS5_IJSG_SF_SG_EEENS5_IJNSR_ISG_SC_EENSR_INS5_IJNSA_ILi32EEENSA_ILi2EEEEEENS5_IJSC_SG_EEEEEEEEaSI_aSI_NS1C_6fusion15FusionCallbacksIS1G_NS1P_17LinearCombinationIaiaiLNS_15FloatRoundStyleE2EEES1H_S1O_JEEENS4_5SM1004TMEM4LOAD26SM100_TMEM_LOAD_32dp32b32xENS4_13SM90_TMA_LOADENS10_INS11_ILi1ELi4ELi3EEES14_NSR_INS5_IJS15_S1J_EEENS5_IJS1J_SC_EEEEEEENS4_39AutoVectorizingCopyWithAssumedAlignmentILi128EEENS4_14SM90_TMA_STOREES24_S26_S26_EEEvvEEEEvNT_6ParamsE:
	.zero		2944


//--------------------- SYMBOLS --------------------------

	.type		.nv.reservedSmem.offset0,@object
	.size		.nv.reservedSmem.offset0,0x4
	.type		.nv.reservedSmem.cap,@object
	.size		.nv.reservedSmem.cap,0x4
	.type		__assertfail,@function
